	.target	sm_90a

	.elftype	@"ET_EXEC"


//--------------------- .note.nv.tkinfo           --------------------------
	.section	.note.nv.tkinfo,"",@"SHT_NOTE"
	.sectionflags	@"SHF_NOTE_NV_TKINFO"
	.tkinfo
        /*0018*/ 	.word	0x00000002
        /*0030*/ 	.string	""
        /*0030*/ 	.string	"ptxas"
        /*0030*/ 	.string	"Cuda compilation tools, release 13.0, V13.0.88"
        /*0030*/ 	.string	"Build cuda_13.0.r13.0/compiler.36424714_0"
        /*0030*/ 	.string	"-arch sm_90a -m 64 "



//--------------------- .note.nv.cuinfo           --------------------------
	.section	.note.nv.cuinfo,"",@"SHT_NOTE"
	.sectionflags	@"SHF_NOTE_NV_CUINFO"
        /*0018*/ 	.short	0x0002
        /*001a*/ 	.short	0x005a
        /*001c*/ 	.short	0x0082
	.zero		2


//--------------------- .nv.info                  --------------------------
	.section	.nv.info,"",@"SHT_CUDA_INFO"
	.align	4


	//----- nvinfo : EIATTR_REGCOUNT
	.align		4
        /*0000*/ 	.byte	0x04, 0x2f
        /*0002*/ 	.short	(.L_12 - .L_11)
	.align		4
.L_11:
        /*0004*/ 	.word	index@(_ZN7cutlass13device_kernelINS_4gemm6kernel13GemmUniversalIN4cute5tupleIJiiiiEEENS1_10collective13CollectiveMmaINS1_37MainloopSm90TmaGmmaWarpSpecializedFP8ILi37ENS5_IJNS4_1CILi1EEESB_SB_EEENS1_35KernelTmaWarpSpecializedCooperativeEEENS5_IJNSA_ILi128EEENSA_ILi64EEENSA_ILi32EEEEEENS_12float_e5m2_tENS5_IJlSB_lEEESJ_SK_NS4_8TiledMMAINS4_8MMA_AtomIJNS4_4SM904GMMA30MMA_64x64x32_F32E5M2E5M2_SS_TNILNSO_7ScaleInE1ELSQ_1EEEEEENS4_6LayoutINS5_IJNSA_ILi2EEESB_SB_EEENS5_IJSB_NSA_ILi0EEESW_EEEEENS5_IJNS4_10UnderscoreESZ_SZ_EEEEENS4_13SM90_TMA_LOADENS4_14ComposedLayoutINS4_7SwizzleILi1ELi4ELi3EEENS4_18smem_ptr_flag_bitsILi8EEENST_INS5_IJNSA_ILi8EEESH_EEENS5_IJSH_SB_EEEEEEEvNS4_8identityES12_S1C_vS1D_EENS_8epilogue10collective6detail29Sm90TmaWarpSpecializedAdapterINS1G_15DefaultEpilogueISJ_SK_SK_NS1F_6thread17LinearCombinationISJ_Li1EffLNS1K_9ScaleType4KindE0ELNS_15FloatRoundStyleE2ESJ_EENS1_15EpilogueDefaultEEEEEvvEEEEvNT_6ParamsE)
        /*0008*/ 	.word	0x000000a8


	//----- nvinfo : EIATTR_FRAME_SIZE
	.align		4
.L_12:
        /*000c*/ 	.byte	0x04, 0x11
        /*000e*/ 	.short	(.L_14 - .L_13)
	.align		4
.L_13:
        /*0010*/ 	.word	index@(_ZN7cutlass13device_kernelINS_4gemm6kernel13GemmUniversalIN4cute5tupleIJiiiiEEENS1_10collective13CollectiveMmaINS1_37MainloopSm90TmaGmmaWarpSpecializedFP8ILi37ENS5_IJNS4_1CILi1EEESB_SB_EEENS1_35KernelTmaWarpSpecializedCooperativeEEENS5_IJNSA_ILi128EEENSA_ILi64EEENSA_ILi32EEEEEENS_12float_e5m2_tENS5_IJlSB_lEEESJ_SK_NS4_8TiledMMAINS4_8MMA_AtomIJNS4_4SM904GMMA30MMA_64x64x32_F32E5M2E5M2_SS_TNILNSO_7ScaleInE1ELSQ_1EEEEEENS4_6LayoutINS5_IJNSA_ILi2EEESB_SB_EEENS5_IJSB_NSA_ILi0EEESW_EEEEENS5_IJNS4_10UnderscoreESZ_SZ_EEEEENS4_13SM90_TMA_LOADENS4_14ComposedLayoutINS4_7SwizzleILi1ELi4ELi3EEENS4_18smem_ptr_flag_bitsILi8EEENST_INS5_IJNSA_ILi8EEESH_EEENS5_IJSH_SB_EEEEEEEvNS4_8identityES12_S1C_vS1D_EENS_8epilogue10collective6detail29Sm90TmaWarpSpecializedAdapterINS1G_15DefaultEpilogueISJ_SK_SK_NS1F_6thread17LinearCombinationISJ_Li1EffLNS1K_9ScaleType4KindE0ELNS_15FloatRoundStyleE2ESJ_EENS1_15EpilogueDefaultEEEEEvvEEEEvNT_6ParamsE)
        /*0014*/ 	.word	0x00000000


	//----- nvinfo : EIATTR_MIN_STACK_SIZE
	.align		4
.L_14:
        /*0018*/ 	.byte	0x04, 0x12
        /*001a*/ 	.short	(.L_16 - .L_15)
	.align		4
.L_15:
        /*001c*/ 	.word	index@(_ZN7cutlass13device_kernelINS_4gemm6kernel13GemmUniversalIN4cute5tupleIJiiiiEEENS1_10collective13CollectiveMmaINS1_37MainloopSm90TmaGmmaWarpSpecializedFP8ILi37ENS5_IJNS4_1CILi1EEESB_SB_EEENS1_35KernelTmaWarpSpecializedCooperativeEEENS5_IJNSA_ILi128EEENSA_ILi64EEENSA_ILi32EEEEEENS_12float_e5m2_tENS5_IJlSB_lEEESJ_SK_NS4_8TiledMMAINS4_8MMA_AtomIJNS4_4SM904GMMA30MMA_64x64x32_F32E5M2E5M2_SS_TNILNSO_7ScaleInE1ELSQ_1EEEEEENS4_6LayoutINS5_IJNSA_ILi2EEESB_SB_EEENS5_IJSB_NSA_ILi0EEESW_EEEEENS5_IJNS4_10UnderscoreESZ_SZ_EEEEENS4_13SM90_TMA_LOADENS4_14ComposedLayoutINS4_7SwizzleILi1ELi4ELi3EEENS4_18smem_ptr_flag_bitsILi8EEENST_INS5_IJNSA_ILi8EEESH_EEENS5_IJSH_SB_EEEEEEEvNS4_8identityES12_S1C_vS1D_EENS_8epilogue10collective6detail29Sm90TmaWarpSpecializedAdapterINS1G_15DefaultEpilogueISJ_SK_SK_NS1F_6thread17LinearCombinationISJ_Li1EffLNS1K_9ScaleType4KindE0ELNS_15FloatRoundStyleE2ESJ_EENS1_15EpilogueDefaultEEEEEvvEEEEvNT_6ParamsE)
        /*0020*/ 	.word	0x00000000
.L_16:


//--------------------- .nv.compat                --------------------------
	.section	.nv.compat,"",@"SHT_CUDA_COMPAT_INFO"
	.align	4
        /*0000*/ 	.byte	0x02, 0x09, 0x01, 0x00, 0x02, 0x02, 0x04, 0x00, 0x02, 0x05, 0x05, 0x00, 0x03, 0x07, 0x01, 0x01
        /*0010*/ 	.byte	0x02, 0x03, 0x01, 0x00, 0x02, 0x06, 0x01, 0x00, 0x04, 0x0b, 0x08, 0x00, 0x00, 0x00, 0x00, 0x00
        /*0020*/ 	.byte	0x00, 0x00, 0x00, 0x00


//--------------------- .nv.info._ZN7cutlass13device_kernelINS_4gemm6kernel13GemmUniversalIN4cute5tupleIJiiiiEEENS1_10collective13CollectiveMmaINS1_37MainloopSm90TmaGmmaWarpSpecializedFP8ILi37ENS5_IJNS4_1CILi1EEESB_SB_EEENS1_35KernelTmaWarpSpecializedCooperativeEEENS5_IJNSA_ILi128EEENSA_ILi64EEENSA_ILi32EEEEEENS_12float_e5m2_tENS5_IJlSB_lEEESJ_SK_NS4_8TiledMMAINS4_8MMA_AtomIJNS4_4SM904GMMA30MMA_64x64x32_F32E5M2E5M2_SS_TNILNSO_7ScaleInE1ELSQ_1EEEEEENS4_6LayoutINS5_IJNSA_ILi2EEESB_SB_EEENS5_IJSB_NSA_ILi0EEESW_EEEEENS5_IJNS4_10UnderscoreESZ_SZ_EEEEENS4_13SM90_TMA_LOADENS4_14ComposedLayoutINS4_7SwizzleILi1ELi4ELi3EEENS4_18smem_ptr_flag_bitsILi8EEENST_INS5_IJNSA_ILi8EEESH_EEENS5_IJSH_SB_EEEEEEEvNS4_8identityES12_S1C_vS1D_EENS_8epilogue10collective6detail29Sm90TmaWarpSpecializedAdapterINS1G_15DefaultEpilogueISJ_SK_SK_NS1F_6thread17LinearCombinationISJ_Li1EffLNS1K_9ScaleType4KindE0ELNS_15FloatRoundStyleE2ESJ_EENS1_15EpilogueDefaultEEEEEvvEEEEvNT_6ParamsE --------------------------
	.section	.nv.info._ZN7cutlass13device_kernelINS_4gemm6kernel13GemmUniversalIN4cute5tupleIJiiiiEEENS1_10collective13CollectiveMmaINS1_37MainloopSm90TmaGmmaWarpSpecializedFP8ILi37ENS5_IJNS4_1CILi1EEESB_SB_EEENS1_35KernelTmaWarpSpecializedCooperativeEEENS5_IJNSA_ILi128EEENSA_ILi64EEENSA_ILi32EEEEEENS_12float_e5m2_tENS5_IJlSB_lEEESJ_SK_NS4_8TiledMMAINS4_8MMA_AtomIJNS4_4SM904GMMA30MMA_64x64x32_F32E5M2E5M2_SS_TNILNSO_7ScaleInE1ELSQ_1EEEEEENS4_6LayoutINS5_IJNSA_ILi2EEESB_SB_EEENS5_IJSB_NSA_ILi0EEESW_EEEEENS5_IJNS4_10UnderscoreESZ_SZ_EEEEENS4_13SM90_TMA_LOADENS4_14ComposedLayoutINS4_7SwizzleILi1ELi4ELi3EEENS4_18smem_ptr_flag_bitsILi8EEENST_INS5_IJNSA_ILi8EEESH_EEENS5_IJSH_SB_EEEEEEEvNS4_8identityES12_S1C_vS1D_EENS_8epilogue10collective6detail29Sm90TmaWarpSpecializedAdapterINS1G_15DefaultEpilogueISJ_SK_SK_NS1F_6thread17LinearCombinationISJ_Li1EffLNS1K_9ScaleType4KindE0ELNS_15FloatRoundStyleE2ESJ_EENS1_15EpilogueDefaultEEEEEvvEEEEvNT_6ParamsE,"",@"SHT_CUDA_INFO"
	.sectionflags	@""
	.align	4


	//----- nvinfo : EIATTR_CUDA_API_VERSION
	.align		4
        /*0000*/ 	.byte	0x04, 0x37
        /*0002*/ 	.short	(.L_18 - .L_17)
.L_17:
        /*0004*/ 	.word	0x00000082


	//----- nvinfo : EIATTR_KPARAM_INFO
	.align		4
.L_18:
        /*0008*/ 	.byte	0x04, 0x17
        /*000a*/ 	.short	(.L_20 - .L_19)
.L_19:
        /*000c*/ 	.word	0x00000000
        /*0010*/ 	.short	0x0000
        /*0012*/ 	.short	0x0070
        /*0014*/ 	.byte	0x00, 0xf0, 0x01, 0x10


	//----- nvinfo : EIATTR_SPARSE_MMA_MASK
	.align		4
.L_20:
        /*0018*/ 	.byte	0x03, 0x50
        /*001a*/ 	.short	0x0000


	//----- nvinfo : EIATTR_MAXREG_COUNT
	.align		4
        /*001c*/ 	.byte	0x03, 0x1b
        /*001e*/ 	.short	0x00a8


	//----- nvinfo : EIATTR_NUM_BARRIERS
	.align		4
        /*0020*/ 	.byte	0x02, 0x4c
        /*0022*/ 	.byte	0x01
	.zero		1


	//----- nvinfo : EIATTR_MERCURY_ISA_VERSION
	.align		4
        /*0024*/ 	.byte	0x03, 0x5f
        /*0026*/ 	.short	0x0101


	//----- nvinfo : EIATTR_INT_WARP_WIDE_INSTR_OFFSETS
	.align		4
        /*0028*/ 	.byte	0x04, 0x31
        /*002a*/ 	.short	(.L_22 - .L_21)


	//   ....[0]....
.L_21:
        /*002c*/ 	.word	0x000007f0


	//   ....[1]....
        /*0030*/ 	.word	0x00000800


	//   ....[2]....
        /*0034*/ 	.word	0x00000910


	//----- nvinfo : EIATTR_COOP_GROUP_MASK_REGIDS
	.align		4
.L_22:
        /*0038*/ 	.byte	0x04, 0x29
        /*003a*/ 	.short	(.L_24 - .L_23)


	//   ....[0]....
.L_23:
        /*003c*/ 	.word	0xffffffff


	//   ....[1]....
        /*0040*/ 	.word	0xffffffff


	//   ....[2]....
        /*0044*/ 	.word	0xffffffff


	//   ....[3]....
        /*0048*/ 	.word	0xffffffff


	//   ....[4]....
        /*004c*/ 	.word	0xffffffff


	//----- nvinfo : EIATTR_COOP_GROUP_INSTR_OFFSETS
	.align		4
.L_24:
        /*0050*/ 	.byte	0x04, 0x28
        /*0052*/ 	.short	(.L_26 - .L_25)


	//   ....[0]....
.L_25:
        /*0054*/ 	.word	0x00000060


	//   ....[1]....
        /*0058*/ 	.word	0x00000070


	//   ....[2]....
        /*005c*/ 	.word	0x00000130


	//   ....[3]....
        /*0060*/ 	.word	0x00000710


	//   ....[4]....
        /*0064*/ 	.word	0x00001430


	//----- nvinfo : EIATTR_REG_RECONFIG
	.align		4
.L_26:
        /*0068*/ 	.byte	0x01, 0x54
	.zero		2


	//----- nvinfo : EIATTR_MBARRIER_INSTR_OFFSETS
	.align		4
        /*006c*/ 	.byte	0x04, 0x39
        /*006e*/ 	.short	(.L_28 - .L_27)


	//   ....[0]....
.L_27:
        /*0070*/ 	.word	0x00000250
        /*0074*/ 	.word	0x000000ff
        /*0078*/ 	.word	0x00000000
        /*007c*/ 	.short	0x0100
        /*007e*/ 	.byte	0x08
	.zero		1


	//   ....[1]....
        /*0080*/ 	.word	0x00000260
        /*0084*/ 	.word	0x000000ff
        /*0088*/ 	.word	0x00000128
        /*008c*/ 	.short	0x0100
        /*008e*/ 	.byte	0x08
	.zero		1


	//   ....[2]....
        /*0090*/ 	.word	0x00000270
        /*0094*/ 	.word	0x000000ff
        /*0098*/ 	.word	0x00000008
        /*009c*/ 	.short	0x0100
        /*009e*/ 	.byte	0x08
	.zero		1


	//   ....[3]....
        /*00a0*/ 	.word	0x00000280
        /*00a4*/ 	.word	0x000000ff
        /*00a8*/ 	.word	0x00000130
        /*00ac*/ 	.short	0x0100
        /*00ae*/ 	.byte	0x08
	.zero		1


	//   ....[4]....
        /*00b0*/ 	.word	0x00000290
        /*00b4*/ 	.word	0x000000ff
        /*00b8*/ 	.word	0x00000010
        /*00bc*/ 	.short	0x0100
        /*00be*/ 	.byte	0x08
	.zero		1


	//   ....[5]....
        /*00c0*/ 	.word	0x000002a0
        /*00c4*/ 	.word	0x000000ff
        /*00c8*/ 	.word	0x00000138
        /*00cc*/ 	.short	0x0100
        /*00ce*/ 	.byte	0x08
	.zero		1


	//   ....[6]....
        /*00d0*/ 	.word	0x000002b0
        /*00d4*/ 	.word	0x000000ff
        /*00d8*/ 	.word	0x00000018
        /*00dc*/ 	.short	0x0100
        /*00de*/ 	.byte	0x08
	.zero		1


	//   ....[7]....
        /*00e0*/ 	.word	0x000002c0
        /*00e4*/ 	.word	0x000000ff
        /*00e8*/ 	.word	0x00000140
        /*00ec*/ 	.short	0x0100
        /*00ee*/ 	.byte	0x08
	.zero		1


	//   ....[8]....
        /*00f0*/ 	.word	0x000002d0
        /*00f4*/ 	.word	0x000000ff
        /*00f8*/ 	.word	0x00000020
        /*00fc*/ 	.short	0x0100
        /*00fe*/ 	.byte	0x08
	.zero		1


	//   ....[9]....
        /*0100*/ 	.word	0x000002e0
        /*0104*/ 	.word	0x000000ff
        /*0108*/ 	.word	0x00000148
        /*010c*/ 	.short	0x0100
        /*010e*/ 	.byte	0x08
	.zero		1


	//   ....[10]....
        /*0110*/ 	.word	0x000002f0
        /*0114*/ 	.word	0x000000ff
        /*0118*/ 	.word	0x00000028
        /*011c*/ 	.short	0x0100
        /*011e*/ 	.byte	0x08
	.zero		1


	//   ....[11]....
        /*0120*/ 	.word	0x00000300
        /*0124*/ 	.word	0x000000ff
        /*0128*/ 	.word	0x00000150
        /*012c*/ 	.short	0x0100
        /*012e*/ 	.byte	0x08
	.zero		1


	//   ....[12]....
        /*0130*/ 	.word	0x00000310
        /*0134*/ 	.word	0x000000ff
        /*0138*/ 	.word	0x00000030
        /*013c*/ 	.short	0x0100
        /*013e*/ 	.byte	0x08
	.zero		1


	//   ....[13]....
        /*0140*/ 	.word	0x00000320
        /*0144*/ 	.word	0x000000ff
        /*0148*/ 	.word	0x00000158
        /*014c*/ 	.short	0x0100
        /*014e*/ 	.byte	0x08
	.zero		1


	//   ....[14]....
        /*0150*/ 	.word	0x00000330
        /*0154*/ 	.word	0x000000ff
        /*0158*/ 	.word	0x00000038
        /*015c*/ 	.short	0x0100
        /*015e*/ 	.byte	0x08
	.zero		1


	//   ....[15]....
        /*0160*/ 	.word	0x00000340
        /*0164*/ 	.word	0x000000ff
        /*0168*/ 	.word	0x00000160
        /*016c*/ 	.short	0x0100
        /*016e*/ 	.byte	0x08
	.zero		1


	//   ....[16]....
        /*0170*/ 	.word	0x00000350
        /*0174*/ 	.word	0x000000ff
        /*0178*/ 	.word	0x00000040
        /*017c*/ 	.short	0x0100
        /*017e*/ 	.byte	0x08
	.zero		1


	//   ....[17]....
        /*0180*/ 	.word	0x00000360
        /*0184*/ 	.word	0x000000ff
        /*0188*/ 	.word	0x00000168
        /*018c*/ 	.short	0x0100
        /*018e*/ 	.byte	0x08
	.zero		1


	//   ....[18]....
        /*0190*/ 	.word	0x00000370
        /*0194*/ 	.word	0x000000ff
        /*0198*/ 	.word	0x00000048
        /*019c*/ 	.short	0x0100
        /*019e*/ 	.byte	0x08
	.zero		1


	//   ....[19]....
        /*01a0*/ 	.word	0x00000380
        /*01a4*/ 	.word	0x000000ff
        /*01a8*/ 	.word	0x00000170
        /*01ac*/ 	.short	0x0100
        /*01ae*/ 	.byte	0x08
	.zero		1


	//   ....[20]....
        /*01b0*/ 	.word	0x00000390
        /*01b4*/ 	.word	0x000000ff
        /*01b8*/ 	.word	0x00000050
        /*01bc*/ 	.short	0x0100
        /*01be*/ 	.byte	0x08
	.zero		1


	//   ....[21]....
        /*01c0*/ 	.word	0x000003a0
        /*01c4*/ 	.word	0x000000ff
        /*01c8*/ 	.word	0x00000178
        /*01cc*/ 	.short	0x0100
        /*01ce*/ 	.byte	0x08
	.zero		1


	//   ....[22]....
        /*01d0*/ 	.word	0x000003b0
        /*01d4*/ 	.word	0x000000ff
        /*01d8*/ 	.word	0x00000058
        /*01dc*/ 	.short	0x0100
        /*01de*/ 	.byte	0x08
	.zero		1


	//   ....[23]....
        /*01e0*/ 	.word	0x000003c0
        /*01e4*/ 	.word	0x000000ff
        /*01e8*/ 	.word	0x00000180
        /*01ec*/ 	.short	0x0100
        /*01ee*/ 	.byte	0x08
	.zero		1


	//   ....[24]....
        /*01f0*/ 	.word	0x000003d0
        /*01f4*/ 	.word	0x000000ff
        /*01f8*/ 	.word	0x00000060
        /*01fc*/ 	.short	0x0100
        /*01fe*/ 	.byte	0x08
	.zero		1


	//   ....[25]....
        /*0200*/ 	.word	0x000003e0
        /*0204*/ 	.word	0x000000ff
        /*0208*/ 	.word	0x00000188
        /*020c*/ 	.short	0x0100
        /*020e*/ 	.byte	0x08
	.zero		1


	//   ....[26]....
        /*0210*/ 	.word	0x000003f0
        /*0214*/ 	.word	0x000000ff
        /*0218*/ 	.word	0x00000068
        /*021c*/ 	.short	0x0100
        /*021e*/ 	.byte	0x08
	.zero		1


	//   ....[27]....
        /*0220*/ 	.word	0x00000400
        /*0224*/ 	.word	0x000000ff
        /*0228*/ 	.word	0x00000190
        /*022c*/ 	.short	0x0100
        /*022e*/ 	.byte	0x08
	.zero		1


	//   ....[28]....
        /*0230*/ 	.word	0x00000410
        /*0234*/ 	.word	0x000000ff
        /*0238*/ 	.word	0x00000070
        /*023c*/ 	.short	0x0100
        /*023e*/ 	.byte	0x08
	.zero		1


	//   ....[29]....
        /*0240*/ 	.word	0x00000420
        /*0244*/ 	.word	0x000000ff
        /*0248*/ 	.word	0x00000198
        /*024c*/ 	.short	0x0100
        /*024e*/ 	.byte	0x08
	.zero		1


	//   ....[30]....
        /*0250*/ 	.word	0x00000430
        /*0254*/ 	.word	0x000000ff
        /*0258*/ 	.word	0x00000078
        /*025c*/ 	.short	0x0100
        /*025e*/ 	.byte	0x08
	.zero		1


	//   ....[31]....
        /*0260*/ 	.word	0x00000440
        /*0264*/ 	.word	0x000000ff
        /*0268*/ 	.word	0x000001a0
        /*026c*/ 	.short	0x0100
        /*026e*/ 	.byte	0x08
	.zero		1


	//   ....[32]....
        /*0270*/ 	.word	0x00000450
        /*0274*/ 	.word	0x000000ff
        /*0278*/ 	.word	0x00000080
        /*027c*/ 	.short	0x0100
        /*027e*/ 	.byte	0x08
	.zero		1


	//   ....[33]....
        /*0280*/ 	.word	0x00000460
        /*0284*/ 	.word	0x000000ff
        /*0288*/ 	.word	0x000001a8
        /*028c*/ 	.short	0x0100
        /*028e*/ 	.byte	0x08
	.zero		1


	//   ....[34]....
        /*0290*/ 	.word	0x00000470
        /*0294*/ 	.word	0x000000ff
        /*0298*/ 	.word	0x00000088
        /*029c*/ 	.short	0x0100
        /*029e*/ 	.byte	0x08
	.zero		1


	//   ....[35]....
        /*02a0*/ 	.word	0x00000480
        /*02a4*/ 	.word	0x000000ff
        /*02a8*/ 	.word	0x000001b0
        /*02ac*/ 	.short	0x0100
        /*02ae*/ 	.byte	0x08
	.zero		1


	//   ....[36]....
        /*02b0*/ 	.word	0x00000490
        /*02b4*/ 	.word	0x000000ff
        /*02b8*/ 	.word	0x00000090
        /*02bc*/ 	.short	0x0100
        /*02be*/ 	.byte	0x08
	.zero		1


	//   ....[37]....
        /*02c0*/ 	.word	0x000004a0
        /*02c4*/ 	.word	0x000000ff
        /*02c8*/ 	.word	0x000001b8
        /*02cc*/ 	.short	0x0100
        /*02ce*/ 	.byte	0x08
	.zero		1


	//   ....[38]....
        /*02d0*/ 	.word	0x000004b0
        /*02d4*/ 	.word	0x000000ff
        /*02d8*/ 	.word	0x00000098
        /*02dc*/ 	.short	0x0100
        /*02de*/ 	.byte	0x08
	.zero		1


	//   ....[39]....
        /*02e0*/ 	.word	0x000004c0
        /*02e4*/ 	.word	0x000000ff
        /*02e8*/ 	.word	0x000001c0
        /*02ec*/ 	.short	0x0100
        /*02ee*/ 	.byte	0x08
	.zero		1


	//   ....[40]....
        /*02f0*/ 	.word	0x000004d0
        /*02f4*/ 	.word	0x000000ff
        /*02f8*/ 	.word	0x000000a0
        /*02fc*/ 	.short	0x0100
        /*02fe*/ 	.byte	0x08
	.zero		1


	//   ....[41]....
        /*0300*/ 	.word	0x000004e0
        /*0304*/ 	.word	0x000000ff
        /*0308*/ 	.word	0x000001c8
        /*030c*/ 	.short	0x0100
        /*030e*/ 	.byte	0x08
	.zero		1


	//   ....[42]....
        /*0310*/ 	.word	0x000004f0
        /*0314*/ 	.word	0x000000ff
        /*0318*/ 	.word	0x000000a8
        /*031c*/ 	.short	0x0100
        /*031e*/ 	.byte	0x08
	.zero		1


	//   ....[43]....
        /*0320*/ 	.word	0x00000500
        /*0324*/ 	.word	0x000000ff
        /*0328*/ 	.word	0x000001d0
        /*032c*/ 	.short	0x0100
        /*032e*/ 	.byte	0x08
	.zero		1


	//   ....[44]....
        /*0330*/ 	.word	0x00000510
        /*0334*/ 	.word	0x000000ff
        /*0338*/ 	.word	0x000000b0
        /*033c*/ 	.short	0x0100
        /*033e*/ 	.byte	0x08
	.zero		1


	//   ....[45]....
        /*0340*/ 	.word	0x00000520
        /*0344*/ 	.word	0x000000ff
        /*0348*/ 	.word	0x000001d8
        /*034c*/ 	.short	0x0100
        /*034e*/ 	.byte	0x08
	.zero		1


	//   ....[46]....
        /*0350*/ 	.word	0x00000530
        /*0354*/ 	.word	0x000000ff
        /*0358*/ 	.word	0x000000b8
        /*035c*/ 	.short	0x0100
        /*035e*/ 	.byte	0x08
	.zero		1


	//   ....[47]....
        /*0360*/ 	.word	0x00000540
        /*0364*/ 	.word	0x000000ff
        /*0368*/ 	.word	0x000001e0
        /*036c*/ 	.short	0x0100
        /*036e*/ 	.byte	0x08
	.zero		1


	//   ....[48]....
        /*0370*/ 	.word	0x00000550
        /*0374*/ 	.word	0x000000ff
        /*0378*/ 	.word	0x000000c0
        /*037c*/ 	.short	0x0100
        /*037e*/ 	.byte	0x08
	.zero		1


	//   ....[49]....
        /*0380*/ 	.word	0x00000560
        /*0384*/ 	.word	0x000000ff
        /*0388*/ 	.word	0x000001e8
        /*038c*/ 	.short	0x0100
        /*038e*/ 	.byte	0x08
	.zero		1


	//   ....[50]....
        /*0390*/ 	.word	0x00000570
        /*0394*/ 	.word	0x000000ff
        /*0398*/ 	.word	0x000000c8
        /*039c*/ 	.short	0x0100
        /*039e*/ 	.byte	0x08
	.zero		1


	//   ....[51]....
        /*03a0*/ 	.word	0x00000580
        /*03a4*/ 	.word	0x000000ff
        /*03a8*/ 	.word	0x000001f0
        /*03ac*/ 	.short	0x0100
        /*03ae*/ 	.byte	0x08
	.zero		1


	//   ....[52]....
        /*03b0*/ 	.word	0x00000590
        /*03b4*/ 	.word	0x000000ff
        /*03b8*/ 	.word	0x000000d0
        /*03bc*/ 	.short	0x0100
        /*03be*/ 	.byte	0x08
	.zero		1


	//   ....[53]....
        /*03c0*/ 	.word	0x000005a0
        /*03c4*/ 	.word	0x000000ff
        /*03c8*/ 	.word	0x000001f8
        /*03cc*/ 	.short	0x0100
        /*03ce*/ 	.byte	0x08
	.zero		1


	//   ....[54]....
        /*03d0*/ 	.word	0x000005b0
        /*03d4*/ 	.word	0x000000ff
        /*03d8*/ 	.word	0x000000d8
        /*03dc*/ 	.short	0x0100
        /*03de*/ 	.byte	0x08
	.zero		1


	//   ....[55]....
        /*03e0*/ 	.word	0x000005c0
        /*03e4*/ 	.word	0x000000ff
        /*03e8*/ 	.word	0x00000200
        /*03ec*/ 	.short	0x0100
        /*03ee*/ 	.byte	0x08
	.zero		1


	//   ....[56]....
        /*03f0*/ 	.word	0x000005d0
        /*03f4*/ 	.word	0x000000ff
        /*03f8*/ 	.word	0x000000e0
        /*03fc*/ 	.short	0x0100
        /*03fe*/ 	.byte	0x08
	.zero		1


	//   ....[57]....
        /*0400*/ 	.word	0x000005e0
        /*0404*/ 	.word	0x000000ff
        /*0408*/ 	.word	0x00000208
        /*040c*/ 	.short	0x0100
        /*040e*/ 	.byte	0x08
	.zero		1


	//   ....[58]....
        /*0410*/ 	.word	0x000005f0
        /*0414*/ 	.word	0x000000ff
        /*0418*/ 	.word	0x000000e8
        /*041c*/ 	.short	0x0100
        /*041e*/ 	.byte	0x08
	.zero		1


	//   ....[59]....
        /*0420*/ 	.word	0x00000600
        /*0424*/ 	.word	0x000000ff
        /*0428*/ 	.word	0x00000210
        /*042c*/ 	.short	0x0100
        /*042e*/ 	.byte	0x08
	.zero		1


	//   ....[60]....
        /*0430*/ 	.word	0x00000610
        /*0434*/ 	.word	0x000000ff
        /*0438*/ 	.word	0x000000f0
        /*043c*/ 	.short	0x0100
        /*043e*/ 	.byte	0x08
	.zero		1


	//   ....[61]....
        /*0440*/ 	.word	0x00000620
        /*0444*/ 	.word	0x000000ff
        /*0448*/ 	.word	0x00000218
        /*044c*/ 	.short	0x0100
        /*044e*/ 	.byte	0x08
	.zero		1


	//   ....[62]....
        /*0450*/ 	.word	0x00000630
        /*0454*/ 	.word	0x000000ff
        /*0458*/ 	.word	0x000000f8
        /*045c*/ 	.short	0x0100
        /*045e*/ 	.byte	0x08
	.zero		1


	//   ....[63]....
        /*0460*/ 	.word	0x00000640
        /*0464*/ 	.word	0x000000ff
        /*0468*/ 	.word	0x00000220
        /*046c*/ 	.short	0x0100
        /*046e*/ 	.byte	0x08
	.zero		1


	//   ....[64]....
        /*0470*/ 	.word	0x00000650
        /*0474*/ 	.word	0x000000ff
        /*0478*/ 	.word	0x00000100
        /*047c*/ 	.short	0x0100
        /*047e*/ 	.byte	0x08
	.zero		1


	//   ....[65]....
        /*0480*/ 	.word	0x00000660
        /*0484*/ 	.word	0x000000ff
        /*0488*/ 	.word	0x00000228
        /*048c*/ 	.short	0x0100
        /*048e*/ 	.byte	0x08
	.zero		1


	//   ....[66]....
        /*0490*/ 	.word	0x00000670
        /*0494*/ 	.word	0x000000ff
        /*0498*/ 	.word	0x00000108
        /*049c*/ 	.short	0x0100
        /*049e*/ 	.byte	0x08
	.zero		1


	//   ....[67]....
        /*04a0*/ 	.word	0x00000680
        /*04a4*/ 	.word	0x000000ff
        /*04a8*/ 	.word	0x00000230
        /*04ac*/ 	.short	0x0100
        /*04ae*/ 	.byte	0x08
	.zero		1


	//   ....[68]....
        /*04b0*/ 	.word	0x00000690
        /*04b4*/ 	.word	0x000000ff
        /*04b8*/ 	.word	0x00000110
        /*04bc*/ 	.short	0x0100
        /*04be*/ 	.byte	0x08
	.zero		1


	//   ....[69]....
        /*04c0*/ 	.word	0x000006a0
        /*04c4*/ 	.word	0x000000ff
        /*04c8*/ 	.word	0x00000238
        /*04cc*/ 	.short	0x0100
        /*04ce*/ 	.byte	0x08
	.zero		1


	//   ....[70]....
        /*04d0*/ 	.word	0x000006b0
        /*04d4*/ 	.word	0x000000ff
        /*04d8*/ 	.word	0x00000118
        /*04dc*/ 	.short	0x0100
        /*04de*/ 	.byte	0x08
	.zero		1


	//   ....[71]....
        /*04e0*/ 	.word	0x000006c0
        /*04e4*/ 	.word	0x000000ff
        /*04e8*/ 	.word	0x00000240
        /*04ec*/ 	.short	0x0100
        /*04ee*/ 	.byte	0x08
	.zero		1


	//   ....[72]....
        /*04f0*/ 	.word	0x000006d0
        /*04f4*/ 	.word	0x000000ff
        /*04f8*/ 	.word	0x00000120
        /*04fc*/ 	.short	0x0100
        /*04fe*/ 	.byte	0x08
	.zero		1


	//   ....[73]....
        /*0500*/ 	.word	0x000006e0
        /*0504*/ 	.word	0x000000ff
        /*0508*/ 	.word	0x00000248
        /*050c*/ 	.short	0x0100
        /*050e*/ 	.byte	0x08
	.zero		1


	//   ....[74]....
        /*0510*/ 	.word	0x00000980
        /*0514*/ 	.word	0x000000ff
        /*0518*/ 	.word	0x00000260
        /*051c*/ 	.short	0x0100
        /*051e*/ 	.byte	0x06
	.zero		1


	//   ....[75]....
        /*0520*/ 	.word	0x000009e0
        /*0524*/ 	.word	0x000000ff
        /*0528*/ 	.word	0x00000268
        /*052c*/ 	.short	0x0100
        /*052e*/ 	.byte	0x06
	.zero		1


	//   ....[76]....
        /*0530*/ 	.word	0x00001760
        /*0534*/ 	.word	0x000000ff
        /*0538*/ 	.word	0x00000000
        /*053c*/ 	.short	0x010a
        /*053e*/ 	.byte	0x06
	.zero		1


	//   ....[77]....
        /*0540*/ 	.word	0x000017a0
        /*0544*/ 	.word	0x000000ff
        /*0548*/ 	.word	0x00000000
        /*054c*/ 	.short	0x010a
        /*054e*/ 	.byte	0x06
	.zero		1


	//   ....[78]....
        /*0550*/ 	.word	0x00001d80
        /*0554*/ 	.word	0x000000ff
        /*0558*/ 	.word	0x00000000
        /*055c*/ 	.short	0x010a
        /*055e*/ 	.byte	0x0c
	.zero		1


	//   ....[79]....
        /*0560*/ 	.word	0x00001dc0
        /*0564*/ 	.word	0x000000ff
        /*0568*/ 	.word	0x00000000
        /*056c*/ 	.short	0x010a
        /*056e*/ 	.byte	0x0c
	.zero		1


	//   ....[80]....
        /*0570*/ 	.word	0x000021a0
        /*0574*/ 	.word	0x000000ff
        /*0578*/ 	.word	0x00000000
        /*057c*/ 	.short	0x0101
        /*057e*/ 	.byte	0x08
	.zero		1


	//   ....[81]....
        /*0580*/ 	.word	0x00002610
        /*0584*/ 	.word	0x000000ff
        /*0588*/ 	.word	0x00000000
        /*058c*/ 	.short	0x0101
        /*058e*/ 	.byte	0x06
	.zero		1


	//   ....[82]....
        /*0590*/ 	.word	0x00005fd0
        /*0594*/ 	.word	0x00000012
        /*0598*/ 	.word	0x00000128
        /*059c*/ 	.short	0x010a
        /*059e*/ 	.byte	0x3f
	.zero		1


	//   ....[83]....
        /*05a0*/ 	.word	0x000063b0
        /*05a4*/ 	.word	0x00000008
        /*05a8*/ 	.word	0x00000268
        /*05ac*/ 	.short	0x0101
        /*05ae*/ 	.byte	0x3f
	.zero		1


	//   ....[84]....
        /*05b0*/ 	.word	0x00006ac0
        /*05b4*/ 	.word	0x00000005
        /*05b8*/ 	.word	0x00000000
        /*05bc*/ 	.short	0x010a
        /*05be*/ 	.byte	0x3f
	.zero		1


	//   ....[85]....
        /*05c0*/ 	.word	0x00006b40
        /*05c4*/ 	.word	0x00000007
        /*05c8*/ 	.word	0x00000000
        /*05cc*/ 	.short	0x010a
        /*05ce*/ 	.byte	0x3f
	.zero		1


	//   ....[86]....
        /*05d0*/ 	.word	0x00006bd0
        /*05d4*/ 	.word	0x00000006
        /*05d8*/ 	.word	0x00000000
        /*05dc*/ 	.short	0x010a
        /*05de*/ 	.byte	0x3f
	.zero		1


	//   ....[87]....
        /*05e0*/ 	.word	0x00006c60
        /*05e4*/ 	.word	0x00000009
        /*05e8*/ 	.word	0x00000000
        /*05ec*/ 	.short	0x010a
        /*05ee*/ 	.byte	0x3f
	.zero		1


	//   ....[88]....
        /*05f0*/ 	.word	0x00006cf0
        /*05f4*/ 	.word	0x00000006
        /*05f8*/ 	.word	0x00000000
        /*05fc*/ 	.short	0x010a
        /*05fe*/ 	.byte	0x3f
	.zero		1


	//   ....[89]....
        /*0600*/ 	.word	0x00006d80
        /*0604*/ 	.word	0x00000009
        /*0608*/ 	.word	0x00000000
        /*060c*/ 	.short	0x010a
        /*060e*/ 	.byte	0x3f
	.zero		1


	//   ....[90]....
        /*0610*/ 	.word	0x00006e10
        /*0614*/ 	.word	0x00000006
        /*0618*/ 	.word	0x00000000
        /*061c*/ 	.short	0x010a
        /*061e*/ 	.byte	0x3f
	.zero		1


	//   ....[91]....
        /*0620*/ 	.word	0x00006ea0
        /*0624*/ 	.word	0x00000009
        /*0628*/ 	.word	0x00000000
        /*062c*/ 	.short	0x010a
        /*062e*/ 	.byte	0x3f
	.zero		1


	//   ....[92]....
        /*0630*/ 	.word	0x00006f30
        /*0634*/ 	.word	0x00000006
        /*0638*/ 	.word	0x00000000
        /*063c*/ 	.short	0x010a
        /*063e*/ 	.byte	0x3f
	.zero		1


	//   ....[93]....
        /*0640*/ 	.word	0x00006fc0
        /*0644*/ 	.word	0x00000009
        /*0648*/ 	.word	0x00000000
        /*064c*/ 	.short	0x010a
        /*064e*/ 	.byte	0x3f
	.zero		1


	//   ....[94]....
        /*0650*/ 	.word	0x00007050
        /*0654*/ 	.word	0x00000006
        /*0658*/ 	.word	0x00000000
        /*065c*/ 	.short	0x010a
        /*065e*/ 	.byte	0x3f
	.zero		1


	//   ....[95]....
        /*0660*/ 	.word	0x000070e0
        /*0664*/ 	.word	0x00000009
        /*0668*/ 	.word	0x00000000
        /*066c*/ 	.short	0x010a
        /*066e*/ 	.byte	0x3f
	.zero		1


	//   ....[96]....
        /*0670*/ 	.word	0x00007170
        /*0674*/ 	.word	0x00000006
        /*0678*/ 	.word	0x00000000
        /*067c*/ 	.short	0x010a
        /*067e*/ 	.byte	0x3f
	.zero		1


	//   ....[97]....
        /*0680*/ 	.word	0x00007200
        /*0684*/ 	.word	0x00000009
        /*0688*/ 	.word	0x00000000
        /*068c*/ 	.short	0x010a
        /*068e*/ 	.byte	0x3f
	.zero		1


	//   ....[98]....
        /*0690*/ 	.word	0x00007290
        /*0694*/ 	.word	0x00000006
        /*0698*/ 	.word	0x00000000
        /*069c*/ 	.short	0x010a
        /*069e*/ 	.byte	0x3f
	.zero		1


	//   ....[99]....
        /*06a0*/ 	.word	0x00007320
        /*06a4*/ 	.word	0x00000009
        /*06a8*/ 	.word	0x00000000
        /*06ac*/ 	.short	0x010a
        /*06ae*/ 	.byte	0x3f
	.zero		1


	//   ....[100]....
        /*06b0*/ 	.word	0x000073b0
        /*06b4*/ 	.word	0x00000006
        /*06b8*/ 	.word	0x00000000
        /*06bc*/ 	.short	0x010a
        /*06be*/ 	.byte	0x3f
	.zero		1


	//   ....[101]....
        /*06c0*/ 	.word	0x00007440
        /*06c4*/ 	.word	0x00000009
        /*06c8*/ 	.word	0x00000000
        /*06cc*/ 	.short	0x010a
        /*06ce*/ 	.byte	0x3f
	.zero		1


	//   ....[102]....
        /*06d0*/ 	.word	0x000074d0
        /*06d4*/ 	.word	0x00000006
        /*06d8*/ 	.word	0x00000000
        /*06dc*/ 	.short	0x010a
        /*06de*/ 	.byte	0x3f
	.zero		1


	//   ....[103]....
        /*06e0*/ 	.word	0x00007560
        /*06e4*/ 	.word	0x00000009
        /*06e8*/ 	.word	0x00000000
        /*06ec*/ 	.short	0x010a
        /*06ee*/ 	.byte	0x3f
	.zero		1


	//   ....[104]....
        /*06f0*/ 	.word	0x000075f0
        /*06f4*/ 	.word	0x00000006
        /*06f8*/ 	.word	0x00000000
        /*06fc*/ 	.short	0x010a
        /*06fe*/ 	.byte	0x3f
	.zero		1


	//   ....[105]....
        /*0700*/ 	.word	0x00007680
        /*0704*/ 	.word	0x00000009
        /*0708*/ 	.word	0x00000000
        /*070c*/ 	.short	0x010a
        /*070e*/ 	.byte	0x3f
	.zero		1


	//   ....[106]....
        /*0710*/ 	.word	0x00007710
        /*0714*/ 	.word	0x00000006
        /*0718*/ 	.word	0x00000000
        /*071c*/ 	.short	0x010a
        /*071e*/ 	.byte	0x3f
	.zero		1


	//   ....[107]....
        /*0720*/ 	.word	0x000077a0
        /*0724*/ 	.word	0x00000009
        /*0728*/ 	.word	0x00000000
        /*072c*/ 	.short	0x010a
        /*072e*/ 	.byte	0x3f
	.zero		1


	//   ....[108]....
        /*0730*/ 	.word	0x00007830
        /*0734*/ 	.word	0x00000006
        /*0738*/ 	.word	0x00000000
        /*073c*/ 	.short	0x010a
        /*073e*/ 	.byte	0x3f
	.zero		1


	//   ....[109]....
        /*0740*/ 	.word	0x000078c0
        /*0744*/ 	.word	0x00000009
        /*0748*/ 	.word	0x00000000
        /*074c*/ 	.short	0x010a
        /*074e*/ 	.byte	0x3f
	.zero		1


	//   ....[110]....
        /*0750*/ 	.word	0x00007950
        /*0754*/ 	.word	0x00000006
        /*0758*/ 	.word	0x00000000
        /*075c*/ 	.short	0x010a
        /*075e*/ 	.byte	0x3f
	.zero		1


	//   ....[111]....
        /*0760*/ 	.word	0x000079e0
        /*0764*/ 	.word	0x00000009
        /*0768*/ 	.word	0x00000000
        /*076c*/ 	.short	0x010a
        /*076e*/ 	.byte	0x3f
	.zero		1


	//   ....[112]....
        /*0770*/ 	.word	0x00007a70
        /*0774*/ 	.word	0x00000006
        /*0778*/ 	.word	0x00000000
        /*077c*/ 	.short	0x010a
        /*077e*/ 	.byte	0x3f
	.zero		1


	//   ....[113]....
        /*0780*/ 	.word	0x00007b00
        /*0784*/ 	.word	0x00000009
        /*0788*/ 	.word	0x00000000
        /*078c*/ 	.short	0x010a
        /*078e*/ 	.byte	0x3f
	.zero		1


	//   ....[114]....
        /*0790*/ 	.word	0x00007b90
        /*0794*/ 	.word	0x00000006
        /*0798*/ 	.word	0x00000000
        /*079c*/ 	.short	0x010a
        /*079e*/ 	.byte	0x3f
	.zero		1


	//   ....[115]....
        /*07a0*/ 	.word	0x00007c20
        /*07a4*/ 	.word	0x00000009
        /*07a8*/ 	.word	0x00000000
        /*07ac*/ 	.short	0x010a
        /*07ae*/ 	.byte	0x3f
	.zero		1


	//   ....[116]....
        /*07b0*/ 	.word	0x00007cb0
        /*07b4*/ 	.word	0x00000006
        /*07b8*/ 	.word	0x00000000
        /*07bc*/ 	.short	0x010a
        /*07be*/ 	.byte	0x3f
	.zero		1


	//   ....[117]....
        /*07c0*/ 	.word	0x00007d40
        /*07c4*/ 	.word	0x00000009
        /*07c8*/ 	.word	0x00000000
        /*07cc*/ 	.short	0x010a
        /*07ce*/ 	.byte	0x3f
	.zero		1


	//   ....[118]....
        /*07d0*/ 	.word	0x00007dd0
        /*07d4*/ 	.word	0x00000008
        /*07d8*/ 	.word	0x00000000
        /*07dc*/ 	.short	0x010a
        /*07de*/ 	.byte	0x3f
	.zero		1


	//   ....[119]....
        /*07e0*/ 	.word	0x00007e60
        /*07e4*/ 	.word	0x0000000b
        /*07e8*/ 	.word	0x00000000
        /*07ec*/ 	.short	0x010a
        /*07ee*/ 	.byte	0x3f
	.zero		1


	//   ....[120]....
        /*07f0*/ 	.word	0x00007ef0
        /*07f4*/ 	.word	0x00000003
        /*07f8*/ 	.word	0x00000000
        /*07fc*/ 	.short	0x010a
        /*07fe*/ 	.byte	0x3f
	.zero		1


	//   ....[121]....
        /*0800*/ 	.word	0x00007f60
        /*0804*/ 	.word	0x00000007
        /*0808*/ 	.word	0x00000000
        /*080c*/ 	.short	0x010a
        /*080e*/ 	.byte	0x3f
	.zero		1


	//   ....[122]....
        /*0810*/ 	.word	0x00007fc0
        /*0814*/ 	.word	0x00000008
        /*0818*/ 	.word	0x00000000
        /*081c*/ 	.short	0x010a
        /*081e*/ 	.byte	0x3f
	.zero		1


	//   ....[123]....
        /*0820*/ 	.word	0x00008090
        /*0824*/ 	.word	0x00000012
        /*0828*/ 	.word	0x00000128
        /*082c*/ 	.short	0x010a
        /*082e*/ 	.byte	0x3f
	.zero		1


	//   ....[124]....
        /*0830*/ 	.word	0x00008170
        /*0834*/ 	.word	0x00000005
        /*0838*/ 	.word	0x00000000
        /*083c*/ 	.short	0x010a
        /*083e*/ 	.byte	0x3f
	.zero		1


	//   ....[125]....
        /*0840*/ 	.word	0x000081c0
        /*0844*/ 	.word	0x00000007
        /*0848*/ 	.word	0x00000000
        /*084c*/ 	.short	0x010a
        /*084e*/ 	.byte	0x3f
	.zero		1


	//   ....[126]....
        /*0850*/ 	.word	0x00008210
        /*0854*/ 	.word	0x00000006
        /*0858*/ 	.word	0x00000000
        /*085c*/ 	.short	0x010a
        /*085e*/ 	.byte	0x3f
	.zero		1


	//   ....[127]....
        /*0860*/ 	.word	0x00008260
        /*0864*/ 	.word	0x00000009
        /*0868*/ 	.word	0x00000000
        /*086c*/ 	.short	0x010a
        /*086e*/ 	.byte	0x3f
	.zero		1


	//   ....[128]....
        /*0870*/ 	.word	0x000082b0
        /*0874*/ 	.word	0x00000006
        /*0878*/ 	.word	0x00000000
        /*087c*/ 	.short	0x010a
        /*087e*/ 	.byte	0x3f
	.zero		1


	//   ....[129]....
        /*0880*/ 	.word	0x00008300
        /*0884*/ 	.word	0x00000009
        /*0888*/ 	.word	0x00000000
        /*088c*/ 	.short	0x010a
        /*088e*/ 	.byte	0x3f
	.zero		1


	//   ....[130]....
        /*0890*/ 	.word	0x00008350
        /*0894*/ 	.word	0x00000006
        /*0898*/ 	.word	0x00000000
        /*089c*/ 	.short	0x010a
        /*089e*/ 	.byte	0x3f
	.zero		1


	//   ....[131]....
        /*08a0*/ 	.word	0x000083a0
        /*08a4*/ 	.word	0x00000009
        /*08a8*/ 	.word	0x00000000
        /*08ac*/ 	.short	0x010a
        /*08ae*/ 	.byte	0x3f
	.zero		1


	//   ....[132]....
        /*08b0*/ 	.word	0x000083f0
        /*08b4*/ 	.word	0x00000006
        /*08b8*/ 	.word	0x00000000
        /*08bc*/ 	.short	0x010a
        /*08be*/ 	.byte	0x3f
	.zero		1


	//   ....[133]....
        /*08c0*/ 	.word	0x00008440
        /*08c4*/ 	.word	0x00000009
        /*08c8*/ 	.word	0x00000000
        /*08cc*/ 	.short	0x010a
        /*08ce*/ 	.byte	0x3f
	.zero		1


	//   ....[134]....
        /*08d0*/ 	.word	0x00008490
        /*08d4*/ 	.word	0x00000006
        /*08d8*/ 	.word	0x00000000
        /*08dc*/ 	.short	0x010a
        /*08de*/ 	.byte	0x3f
	.zero		1


	//   ....[135]....
        /*08e0*/ 	.word	0x000084e0
        /*08e4*/ 	.word	0x00000009
        /*08e8*/ 	.word	0x00000000
        /*08ec*/ 	.short	0x010a
        /*08ee*/ 	.byte	0x3f
	.zero		1


	//   ....[136]....
        /*08f0*/ 	.word	0x00008530
        /*08f4*/ 	.word	0x00000006
        /*08f8*/ 	.word	0x00000000
        /*08fc*/ 	.short	0x010a
        /*08fe*/ 	.byte	0x3f
	.zero		1


	//   ....[137]....
        /*0900*/ 	.word	0x00008580
        /*0904*/ 	.word	0x00000009
        /*0908*/ 	.word	0x00000000
        /*090c*/ 	.short	0x010a
        /*090e*/ 	.byte	0x3f
	.zero		1


	//   ....[138]....
        /*0910*/ 	.word	0x000085d0
        /*0914*/ 	.word	0x00000006
        /*0918*/ 	.word	0x00000000
        /*091c*/ 	.short	0x010a
        /*091e*/ 	.byte	0x3f
	.zero		1


	//   ....[139]....
        /*0920*/ 	.word	0x00008620
        /*0924*/ 	.word	0x00000009
        /*0928*/ 	.word	0x00000000
        /*092c*/ 	.short	0x010a
        /*092e*/ 	.byte	0x3f
	.zero		1


	//   ....[140]....
        /*0930*/ 	.word	0x00008670
        /*0934*/ 	.word	0x00000006
        /*0938*/ 	.word	0x00000000
        /*093c*/ 	.short	0x010a
        /*093e*/ 	.byte	0x3f
	.zero		1


	//   ....[141]....
        /*0940*/ 	.word	0x000086c0
        /*0944*/ 	.word	0x00000009
        /*0948*/ 	.word	0x00000000
        /*094c*/ 	.short	0x010a
        /*094e*/ 	.byte	0x3f
	.zero		1


	//   ....[142]....
        /*0950*/ 	.word	0x00008710
        /*0954*/ 	.word	0x00000006
        /*0958*/ 	.word	0x00000000
        /*095c*/ 	.short	0x010a
        /*095e*/ 	.byte	0x3f
	.zero		1


	//   ....[143]....
        /*0960*/ 	.word	0x00008760
        /*0964*/ 	.word	0x00000009
        /*0968*/ 	.word	0x00000000
        /*096c*/ 	.short	0x010a
        /*096e*/ 	.byte	0x3f
	.zero		1


	//   ....[144]....
        /*0970*/ 	.word	0x000087b0
        /*0974*/ 	.word	0x00000006
        /*0978*/ 	.word	0x00000000
        /*097c*/ 	.short	0x010a
        /*097e*/ 	.byte	0x3f
	.zero		1


	//   ....[145]....
        /*0980*/ 	.word	0x00008800
        /*0984*/ 	.word	0x00000009
        /*0988*/ 	.word	0x00000000
        /*098c*/ 	.short	0x010a
        /*098e*/ 	.byte	0x3f
	.zero		1


	//   ....[146]....
        /*0990*/ 	.word	0x00008850
        /*0994*/ 	.word	0x00000006
        /*0998*/ 	.word	0x00000000
        /*099c*/ 	.short	0x010a
        /*099e*/ 	.byte	0x3f
	.zero		1


	//   ....[147]....
        /*09a0*/ 	.word	0x000088a0
        /*09a4*/ 	.word	0x00000009
        /*09a8*/ 	.word	0x00000000
        /*09ac*/ 	.short	0x010a
        /*09ae*/ 	.byte	0x3f
	.zero		1


	//   ....[148]....
        /*09b0*/ 	.word	0x000088f0
        /*09b4*/ 	.word	0x00000006
        /*09b8*/ 	.word	0x00000000
        /*09bc*/ 	.short	0x010a
        /*09be*/ 	.byte	0x3f
	.zero		1


	//   ....[149]....
        /*09c0*/ 	.word	0x00008940
        /*09c4*/ 	.word	0x00000009
        /*09c8*/ 	.word	0x00000000
        /*09cc*/ 	.short	0x010a
        /*09ce*/ 	.byte	0x3f
	.zero		1


	//   ....[150]....
        /*09d0*/ 	.word	0x00008990
        /*09d4*/ 	.word	0x00000006
        /*09d8*/ 	.word	0x00000000
        /*09dc*/ 	.short	0x010a
        /*09de*/ 	.byte	0x3f
	.zero		1


	//   ....[151]....
        /*09e0*/ 	.word	0x000089e0
        /*09e4*/ 	.word	0x00000009
        /*09e8*/ 	.word	0x00000000
        /*09ec*/ 	.short	0x010a
        /*09ee*/ 	.byte	0x3f
	.zero		1


	//   ....[152]....
        /*09f0*/ 	.word	0x00008a30
        /*09f4*/ 	.word	0x00000006
        /*09f8*/ 	.word	0x00000000
        /*09fc*/ 	.short	0x010a
        /*09fe*/ 	.byte	0x3f
	.zero		1


	//   ....[153]....
        /*0a00*/ 	.word	0x00008a80
        /*0a04*/ 	.word	0x00000009
        /*0a08*/ 	.word	0x00000000
        /*0a0c*/ 	.short	0x010a
        /*0a0e*/ 	.byte	0x3f
	.zero		1


	//   ....[154]....
        /*0a10*/ 	.word	0x00008ad0
        /*0a14*/ 	.word	0x00000006
        /*0a18*/ 	.word	0x00000000
        /*0a1c*/ 	.short	0x010a
        /*0a1e*/ 	.byte	0x3f
	.zero		1


	//   ....[155]....
        /*0a20*/ 	.word	0x00008b20
        /*0a24*/ 	.word	0x00000009
        /*0a28*/ 	.word	0x00000000
        /*0a2c*/ 	.short	0x010a
        /*0a2e*/ 	.byte	0x3f
	.zero		1


	//   ....[156]....
        /*0a30*/ 	.word	0x00008b70
        /*0a34*/ 	.word	0x00000006
        /*0a38*/ 	.word	0x00000000
        /*0a3c*/ 	.short	0x010a
        /*0a3e*/ 	.byte	0x3f
	.zero		1


	//   ....[157]....
        /*0a40*/ 	.word	0x00008bc0
        /*0a44*/ 	.word	0x00000009
        /*0a48*/ 	.word	0x00000000
        /*0a4c*/ 	.short	0x010a
        /*0a4e*/ 	.byte	0x3f
	.zero		1


	//   ....[158]....
        /*0a50*/ 	.word	0x00008c10
        /*0a54*/ 	.word	0x00000008
        /*0a58*/ 	.word	0x00000000
        /*0a5c*/ 	.short	0x010a
        /*0a5e*/ 	.byte	0x3f
	.zero		1


	//   ....[159]....
        /*0a60*/ 	.word	0x00008c60
        /*0a64*/ 	.word	0x0000000b
        /*0a68*/ 	.word	0x00000000
        /*0a6c*/ 	.short	0x010a
        /*0a6e*/ 	.byte	0x3f
	.zero		1


	//----- nvinfo : EIATTR_NUM_MBARRIERS
	.align		4
.L_28:
        /*0a70*/ 	.byte	0x03, 0x38
        /*0a72*/ 	.short	0x004c


	//----- nvinfo : EIATTR_EXIT_INSTR_OFFSETS
	.align		4
        /*0a74*/ 	.byte	0x04, 0x1c
        /*0a76*/ 	.short	(.L_30 - .L_29)


	//   ....[0]....
.L_29:
        /*0a78*/ 	.word	0x00000a30


	//   ....[1]....
        /*0a7c*/ 	.word	0x00001300


	//   ....[2]....
        /*0a80*/ 	.word	0x00005630


	//   ....[3]....
        /*0a84*/ 	.word	0x00005c70


	//   ....[4]....
        /*0a88*/ 	.word	0x00007f40


	//----- nvinfo : EIATTR_MAX_THREADS
	.align		4
.L_30:
        /*0a8c*/ 	.byte	0x04, 0x05
        /*0a8e*/ 	.short	(.L_32 - .L_31)
.L_31:
        /*0a90*/ 	.word	0x00000180
        /*0a94*/ 	.word	0x00000001
        /*0a98*/ 	.word	0x00000001


	//----- nvinfo : EIATTR_CRS_STACK_SIZE
	.align		4
.L_32:
        /*0a9c*/ 	.byte	0x04, 0x1e
        /*0a9e*/ 	.short	(.L_34 - .L_33)
.L_33:
        /*0aa0*/ 	.word	0x00000000


	//----- nvinfo : EIATTR_CBANK_PARAM_SIZE
	.align		4
.L_34:
        /*0aa4*/ 	.byte	0x03, 0x19
        /*0aa6*/ 	.short	0x0470


	//----- nvinfo : EIATTR_PARAM_CBANK
	.align		4
        /*0aa8*/ 	.byte	0x04, 0x0a
        /*0aaa*/ 	.short	(.L_36 - .L_35)
	.align		4
.L_35:
        /*0aac*/ 	.word	index@(.nv.constant0._ZN7cutlass13device_kernelINS_4gemm6kernel13GemmUniversalIN4cute5tupleIJiiiiEEENS1_10collective13CollectiveMmaINS1_37MainloopSm90TmaGmmaWarpSpecializedFP8ILi37ENS5_IJNS4_1CILi1EEESB_SB_EEENS1_35KernelTmaWarpSpecializedCooperativeEEENS5_IJNSA_ILi128EEENSA_ILi64EEENSA_ILi32EEEEEENS_12float_e5m2_tENS5_IJlSB_lEEESJ_SK_NS4_8TiledMMAINS4_8MMA_AtomIJNS4_4SM904GMMA30MMA_64x64x32_F32E5M2E5M2_SS_TNILNSO_7ScaleInE1ELSQ_1EEEEEENS4_6LayoutINS5_IJNSA_ILi2EEESB_SB_EEENS5_IJSB_NSA_ILi0EEESW_EEEEENS5_IJNS4_10UnderscoreESZ_SZ_EEEEENS4_13SM90_TMA_LOADENS4_14ComposedLayoutINS4_7SwizzleILi1ELi4ELi3EEENS4_18smem_ptr_flag_bitsILi8EEENST_INS5_IJNSA_ILi8EEESH_EEENS5_IJSH_SB_EEEEEEEvNS4_8identityES12_S1C_vS1D_EENS_8epilogue10collective6detail29Sm90TmaWarpSpecializedAdapterINS1G_15DefaultEpilogueISJ_SK_SK_NS1F_6thread17LinearCombinationISJ_Li1EffLNS1K_9ScaleType4KindE0ELNS_15FloatRoundStyleE2ESJ_EENS1_15EpilogueDefaultEEEEEvvEEEEvNT_6ParamsE)
        /*0ab0*/ 	.short	0x0210
        /*0ab2*/ 	.short	0x0470


	//----- nvinfo : EIATTR_SW_WAR
	.align		4
.L_36:
        /*0ab4*/ 	.byte	0x04, 0x36
        /*0ab6*/ 	.short	(.L_38 - .L_37)
.L_37:
        /*0ab8*/ 	.word	0x00000008
.L_38:


//--------------------- .nv.callgraph             --------------------------
	.section	.nv.callgraph,"",@"SHT_CUDA_CALLGRAPH"
	.align	4
	.sectionentsize	8
	.align		4
        /*0000*/ 	.word	0x00000000
	.align		4
        /*0004*/ 	.word	0xffffffff
	.align		4
        /*0008*/ 	.word	0x00000000
	.align		4
        /*000c*/ 	.word	0xfffffffe
	.align		4
        /*0010*/ 	.word	0x00000000
	.align		4
        /*0014*/ 	.word	0xfffffffd
	.align		4
        /*0018*/ 	.word	0x00000000
	.align		4
        /*001c*/ 	.word	0xfffffffc


//--------------------- .nv.constant4             --------------------------
	.section	.nv.constant4,"a",@progbits
	.align	8
	.align		8
.nv.constant4:
        /*0000*/ 	.dword	_ZN40_INTERNAL_04f72432_4_k_cu_a0e7b709_249564cuda3std3__45__cpo5beginE
	.align		8
        /*0008*/ 	.dword	_ZN40_INTERNAL_04f72432_4_k_cu_a0e7b709_249564cuda3std3__45__cpo3endE
	.align		8
        /*0010*/ 	.dword	_ZN40_INTERNAL_04f72432_4_k_cu_a0e7b709_249564cuda3std3__45__cpo6cbeginE
	.align		8
        /*0018*/ 	.dword	_ZN40_INTERNAL_04f72432_4_k_cu_a0e7b709_249564cuda3std3__45__cpo4cendE
	.align		8
        /*0020*/ 	.dword	_ZN40_INTERNAL_04f72432_4_k_cu_a0e7b709_249564cuda3std3__442_GLOBAL__N__04f72432_4_k_cu_a0e7b709_249566ignoreE
	.align		8
        /*0028*/ 	.dword	_ZN40_INTERNAL_04f72432_4_k_cu_a0e7b709_249564cuda3std3__419piecewise_constructE
	.align		8
        /*0030*/ 	.dword	_ZN40_INTERNAL_04f72432_4_k_cu_a0e7b709_249564cuda3std3__48in_placeE
	.align		8
        /*0038*/ 	.dword	_ZN40_INTERNAL_04f72432_4_k_cu_a0e7b709_249564cuda3std6ranges3__45__cpo4swapE
	.align		8
        /*0040*/ 	.dword	_ZN40_INTERNAL_04f72432_4_k_cu_a0e7b709_249564cuda3std6ranges3__45__cpo9iter_moveE
	.align		8
        /*0048*/ 	.dword	_ZN40_INTERNAL_04f72432_4_k_cu_a0e7b709_249564cute7productE
	.align		8
        /*0050*/ 	.dword	_ZN40_INTERNAL_04f72432_4_k_cu_a0e7b709_249564cute1_E


//--------------------- .text._ZN7cutlass13device_kernelINS_4gemm6kernel13GemmUniversalIN4cute5tupleIJiiiiEEENS1_10collective13CollectiveMmaINS1_37MainloopSm90TmaGmmaWarpSpecializedFP8ILi37ENS5_IJNS4_1CILi1EEESB_SB_EEENS1_35KernelTmaWarpSpecializedCooperativeEEENS5_IJNSA_ILi128EEENSA_ILi64EEENSA_ILi32EEEEEENS_12float_e5m2_tENS5_IJlSB_lEEESJ_SK_NS4_8TiledMMAINS4_8MMA_AtomIJNS4_4SM904GMMA30MMA_64x64x32_F32E5M2E5M2_SS_TNILNSO_7ScaleInE1ELSQ_1EEEEEENS4_6LayoutINS5_IJNSA_ILi2EEESB_SB_EEENS5_IJSB_NSA_ILi0EEESW_EEEEENS5_IJNS4_10UnderscoreESZ_SZ_EEEEENS4_13SM90_TMA_LOADENS4_14ComposedLayoutINS4_7SwizzleILi1ELi4ELi3EEENS4_18smem_ptr_flag_bitsILi8EEENST_INS5_IJNSA_ILi8EEESH_EEENS5_IJSH_SB_EEEEEEEvNS4_8identityES12_S1C_vS1D_EENS_8epilogue10collective6detail29Sm90TmaWarpSpecializedAdapterINS1G_15DefaultEpilogueISJ_SK_SK_NS1F_6thread17LinearCombinationISJ_Li1EffLNS1K_9ScaleType4KindE0ELNS_15FloatRoundStyleE2ESJ_EENS1_15EpilogueDefaultEEEEEvvEEEEvNT_6ParamsE --------------------------
	.section	.text._ZN7cutlass13device_kernelINS_4gemm6kernel13GemmUniversalIN4cute5tupleIJiiiiEEENS1_10collective13CollectiveMmaINS1_37MainloopSm90TmaGmmaWarpSpecializedFP8ILi37ENS5_IJNS4_1CILi1EEESB_SB_EEENS1_35KernelTmaWarpSpecializedCooperativeEEENS5_IJNSA_ILi128EEENSA_ILi64EEENSA_ILi32EEEEEENS_12float_e5m2_tENS5_IJlSB_lEEESJ_SK_NS4_8TiledMMAINS4_8MMA_AtomIJNS4_4SM904GMMA30MMA_64x64x32_F32E5M2E5M2_SS_TNILNSO_7ScaleInE1ELSQ_1EEEEEENS4_6LayoutINS5_IJNSA_ILi2EEESB_SB_EEENS5_IJSB_NSA_ILi0EEESW_EEEEENS5_IJNS4_10UnderscoreESZ_SZ_EEEEENS4_13SM90_TMA_LOADENS4_14ComposedLayoutINS4_7SwizzleILi1ELi4ELi3EEENS4_18smem_ptr_flag_bitsILi8EEENST_INS5_IJNSA_ILi8EEESH_EEENS5_IJSH_SB_EEEEEEEvNS4_8identityES12_S1C_vS1D_EENS_8epilogue10collective6detail29Sm90TmaWarpSpecializedAdapterINS1G_15DefaultEpilogueISJ_SK_SK_NS1F_6thread17LinearCombinationISJ_Li1EffLNS1K_9ScaleType4KindE0ELNS_15FloatRoundStyleE2ESJ_EENS1_15EpilogueDefaultEEEEEvvEEEEvNT_6ParamsE,"ax",@progbits
	.align	128
.text._ZN7cutlass13device_kernelINS_4gemm6kernel13GemmUniversalIN4cute5tupleIJiiiiEEENS1_10collective13CollectiveMmaINS1_37MainloopSm90TmaGmmaWarpSpecializedFP8ILi37ENS5_IJNS4_1CILi1EEESB_SB_EEENS1_35KernelTmaWarpSpecializedCooperativeEEENS5_IJNSA_ILi128EEENSA_ILi64EEENSA_ILi32EEEEEENS_12float_e5m2_tENS5_IJlSB_lEEESJ_SK_NS4_8TiledMMAINS4_8MMA_AtomIJNS4_4SM904GMMA30MMA_64x64x32_F32E5M2E5M2_SS_TNILNSO_7ScaleInE1ELSQ_1EEEEEENS4_6LayoutINS5_IJNSA_ILi2EEESB_SB_EEENS5_IJSB_NSA_ILi0EEESW_EEEEENS5_IJNS4_10UnderscoreESZ_SZ_EEEEENS4_13SM90_TMA_LOADENS4_14ComposedLayoutINS4_7SwizzleILi1ELi4ELi3EEENS4_18smem_ptr_flag_bitsILi8EEENST_INS5_IJNSA_ILi8EEESH_EEENS5_IJSH_SB_EEEEEEEvNS4_8identityES12_S1C_vS1D_EENS_8epilogue10collective6detail29Sm90TmaWarpSpecializedAdapterINS1G_15DefaultEpilogueISJ_SK_SK_NS1F_6thread17LinearCombinationISJ_Li1EffLNS1K_9ScaleType4KindE0ELNS_15FloatRoundStyleE2ESJ_EENS1_15EpilogueDefaultEEEEEvvEEEEvNT_6ParamsE:
        .type           _ZN7cutlass13device_kernelINS_4gemm6kernel13GemmUniversalIN4cute5tupleIJiiiiEEENS1_10collective13CollectiveMmaINS1_37MainloopSm90TmaGmmaWarpSpecializedFP8ILi37ENS5_IJNS4_1CILi1EEESB_SB_EEENS1_35KernelTmaWarpSpecializedCooperativeEEENS5_IJNSA_ILi128EEENSA_ILi64EEENSA_ILi32EEEEEENS_12float_e5m2_tENS5_IJlSB_lEEESJ_SK_NS4_8TiledMMAINS4_8MMA_AtomIJNS4_4SM904GMMA30MMA_64x64x32_F32E5M2E5M2_SS_TNILNSO_7ScaleInE1ELSQ_1EEEEEENS4_6LayoutINS5_IJNSA_ILi2EEESB_SB_EEENS5_IJSB_NSA_ILi0EEESW_EEEEENS5_IJNS4_10UnderscoreESZ_SZ_EEEEENS4_13SM90_TMA_LOADENS4_14ComposedLayoutINS4_7SwizzleILi1ELi4ELi3EEENS4_18smem_ptr_flag_bitsILi8EEENST_INS5_IJNSA_ILi8EEESH_EEENS5_IJSH_SB_EEEEEEEvNS4_8identityES12_S1C_vS1D_EENS_8epilogue10collective6detail29Sm90TmaWarpSpecializedAdapterINS1G_15DefaultEpilogueISJ_SK_SK_NS1F_6thread17LinearCombinationISJ_Li1EffLNS1K_9ScaleType4KindE0ELNS_15FloatRoundStyleE2ESJ_EENS1_15EpilogueDefaultEEEEEvvEEEEvNT_6ParamsE,@function
        .size           _ZN7cutlass13device_kernelINS_4gemm6kernel13GemmUniversalIN4cute5tupleIJiiiiEEENS1_10collective13CollectiveMmaINS1_37MainloopSm90TmaGmmaWarpSpecializedFP8ILi37ENS5_IJNS4_1CILi1EEESB_SB_EEENS1_35KernelTmaWarpSpecializedCooperativeEEENS5_IJNSA_ILi128EEENSA_ILi64EEENSA_ILi32EEEEEENS_12float_e5m2_tENS5_IJlSB_lEEESJ_SK_NS4_8TiledMMAINS4_8MMA_AtomIJNS4_4SM904GMMA30MMA_64x64x32_F32E5M2E5M2_SS_TNILNSO_7ScaleInE1ELSQ_1EEEEEENS4_6LayoutINS5_IJNSA_ILi2EEESB_SB_EEENS5_IJSB_NSA_ILi0EEESW_EEEEENS5_IJNS4_10UnderscoreESZ_SZ_EEEEENS4_13SM90_TMA_LOADENS4_14ComposedLayoutINS4_7SwizzleILi1ELi4ELi3EEENS4_18smem_ptr_flag_bitsILi8EEENST_INS5_IJNSA_ILi8EEESH_EEENS5_IJSH_SB_EEEEEEEvNS4_8identityES12_S1C_vS1D_EENS_8epilogue10collective6detail29Sm90TmaWarpSpecializedAdapterINS1G_15DefaultEpilogueISJ_SK_SK_NS1F_6thread17LinearCombinationISJ_Li1EffLNS1K_9ScaleType4KindE0ELNS_15FloatRoundStyleE2ESJ_EENS1_15EpilogueDefaultEEEEEvvEEEEvNT_6ParamsE,(.L_x_204 - _ZN7cutlass13device_kernelINS_4gemm6kernel13GemmUniversalIN4cute5tupleIJiiiiEEENS1_10collective13CollectiveMmaINS1_37MainloopSm90TmaGmmaWarpSpecializedFP8ILi37ENS5_IJNS4_1CILi1EEESB_SB_EEENS1_35KernelTmaWarpSpecializedCooperativeEEENS5_IJNSA_ILi128EEENSA_ILi64EEENSA_ILi32EEEEEENS_12float_e5m2_tENS5_IJlSB_lEEESJ_SK_NS4_8TiledMMAINS4_8MMA_AtomIJNS4_4SM904GMMA30MMA_64x64x32_F32E5M2E5M2_SS_TNILNSO_7ScaleInE1ELSQ_1EEEEEENS4_6LayoutINS5_IJNSA_ILi2EEESB_SB_EEENS5_IJSB_NSA_ILi0EEESW_EEEEENS5_IJNS4_10UnderscoreESZ_SZ_EEEEENS4_13SM90_TMA_LOADENS4_14ComposedLayoutINS4_7SwizzleILi1ELi4ELi3EEENS4_18smem_ptr_flag_bitsILi8EEENST_INS5_IJNSA_ILi8EEESH_EEENS5_IJSH_SB_EEEEEEEvNS4_8identityES12_S1C_vS1D_EENS_8epilogue10collective6detail29Sm90TmaWarpSpecializedAdapterINS1G_15DefaultEpilogueISJ_SK_SK_NS1F_6thread17LinearCombinationISJ_Li1EffLNS1K_9ScaleType4KindE0ELNS_15FloatRoundStyleE2ESJ_EENS1_15EpilogueDefaultEEEEEvvEEEEvNT_6ParamsE)
        .other          _ZN7cutlass13device_kernelINS_4gemm6kernel13GemmUniversalIN4cute5tupleIJiiiiEEENS1_10collective13CollectiveMmaINS1_37MainloopSm90TmaGmmaWarpSpecializedFP8ILi37ENS5_IJNS4_1CILi1EEESB_SB_EEENS1_35KernelTmaWarpSpecializedCooperativeEEENS5_IJNSA_ILi128EEENSA_ILi64EEENSA_ILi32EEEEEENS_12float_e5m2_tENS5_IJlSB_lEEESJ_SK_NS4_8TiledMMAINS4_8MMA_AtomIJNS4_4SM904GMMA30MMA_64x64x32_F32E5M2E5M2_SS_TNILNSO_7ScaleInE1ELSQ_1EEEEEENS4_6LayoutINS5_IJNSA_ILi2EEESB_SB_EEENS5_IJSB_NSA_ILi0EEESW_EEEEENS5_IJNS4_10UnderscoreESZ_SZ_EEEEENS4_13SM90_TMA_LOADENS4_14ComposedLayoutINS4_7SwizzleILi1ELi4ELi3EEENS4_18smem_ptr_flag_bitsILi8EEENST_INS5_IJNSA_ILi8EEESH_EEENS5_IJSH_SB_EEEEEEEvNS4_8identityES12_S1C_vS1D_EENS_8epilogue10collective6detail29Sm90TmaWarpSpecializedAdapterINS1G_15DefaultEpilogueISJ_SK_SK_NS1F_6thread17LinearCombinationISJ_Li1EffLNS1K_9ScaleType4KindE0ELNS_15FloatRoundStyleE2ESJ_EENS1_15EpilogueDefaultEEEEEvvEEEEvNT_6ParamsE,@"STO_CUDA_ENTRY STV_DEFAULT"
_ZN7cutlass13device_kernelINS_4gemm6kernel13GemmUniversalIN4cute5tupleIJiiiiEEENS1_10collective13CollectiveMmaINS1_37MainloopSm90TmaGmmaWarpSpecializedFP8ILi37ENS5_IJNS4_1CILi1EEESB_SB_EEENS1_35KernelTmaWarpSpecializedCooperativeEEENS5_IJNSA_ILi128EEENSA_ILi64EEENSA_ILi32EEEEEENS_12float_e5m2_tENS5_IJlSB_lEEESJ_SK_NS4_8TiledMMAINS4_8MMA_AtomIJNS4_4SM904GMMA30MMA_64x64x32_F32E5M2E5M2_SS_TNILNSO_7ScaleInE1ELSQ_1EEEEEENS4_6LayoutINS5_IJNSA_ILi2EEESB_SB_EEENS5_IJSB_NSA_ILi0EEESW_EEEEENS5_IJNS4_10UnderscoreESZ_SZ_EEEEENS4_13SM90_TMA_LOADENS4_14ComposedLayoutINS4_7SwizzleILi1ELi4ELi3EEENS4_18smem_ptr_flag_bitsILi8EEENST_INS5_IJNSA_ILi8EEESH_EEENS5_IJSH_SB_EEEEEEEvNS4_8identityES12_S1C_vS1D_EENS_8epilogue10collective6detail29Sm90TmaWarpSpecializedAdapterINS1G_15DefaultEpilogueISJ_SK_SK_NS1F_6thread17LinearCombinationISJ_Li1EffLNS1K_9ScaleType4KindE0ELNS_15FloatRoundStyleE2ESJ_EENS1_15EpilogueDefaultEEEEEvvEEEEvNT_6ParamsE:
[----:B------:R-:W-:Y:S01]  /*0000*/  LDC R1, c[0x0][0x28] ;  /* 0x00000a00ff017b82 */ /* 0x000fe20000000800 */
[----:B------:R-:W0:Y:S01]  /*0010*/  S2R R2, SR_TID.X ;  /* 0x0000000000027919 */ /* 0x000e220000002100 */
[----:B------:R-:W-:Y:S01]  /*0020*/  ELECT P0, URZ, PT ;  /* 0x00000000003f782f */ /* 0x000fe20003800000 */
[----:B------:R-:W-:Y:S01]  /*0030*/  BSSY B0, `(.L_x_0) ;  /* 0x000000f000007945 */ /* 0x000fe20003800000 */
[--C-:B0-----:R-:W-:Y:S02]  /*0040*/  SHF.R.U32.HI R0, RZ, 0x5, R2.reuse ;  /* 0x00000005ff007819 */ /* 0x101fe40000011602 */
[----:B------:R-:W-:-:S03]  /*0050*/  SHF.R.U32.HI R4, RZ, 0x7, R2 ;  /* 0x00000007ff047819 */ /* 0x000fc60000011602 */
[----:B------:R-:W0:Y:S04]  /*0060*/  SHFL.IDX PT, R3, R0, RZ, 0x1f ;  /* 0x00001fff00037589 */ /* 0x000e2800000e0000 */
[----:B------:R1:W2:Y:S01]  /*0070*/  SHFL.IDX PT, R7, R4, RZ, 0x1f ;  /* 0x00001fff04077589 */ /* 0x0002a200000e0000 */
[----:B0-----:R-:W-:-:S13]  /*0080*/  ISETP.NE.OR P0, PT, R3, RZ, !P0 ;  /* 0x000000ff0300720c */ /* 0x001fda0004705670 */
[----:B-12---:R-:W-:Y:S05]  /*0090*/  @P0 BRA `(.L_x_1) ;  /* 0x0000000000200947 */ /* 0x006fea0003800000 */
[----:B------:R-:W-:Y:S02]  /*00a0*/  ULDC.64 UR4, c[0x0][0x198] ;  /* 0x0000660000047ab9 */ /* 0x000fe40000000a00 */
[----:B------:R-:W-:Y:S02]  /*00b0*/  UIADD3 UR6, UP0, UR4, 0xf0, URZ ;  /* 0x000000f004067890 */ /* 0x000fe4000ff1e03f */
[----:B------:R-:W-:Y:S02]  /*00c0*/  UIADD3 UR4, UP1, UR4, 0x1f0, URZ ;  /* 0x000001f004047890 */ /* 0x000fe4000ff3e03f */
[----:B------:R-:W-:Y:S02]  /*00d0*/  UIADD3.X UR7, URZ, UR5, URZ, UP0, !UPT ;  /* 0x000000053f077290 */ /* 0x000fe400087fe43f */
[----:B------:R-:W-:-:S07]  /*00e0*/  UIADD3.X UR5, URZ, UR5, URZ, UP1, !UPT ;  /* 0x000000053f057290 */ /* 0x000fce0008ffe43f */
[----:B------:R0:W-:Y:S02]  /*00f0*/  UTMACCTL.PF [UR6] ;  /* 0x00000000060079b9 */ /* 0x0001e40008040000 */
[----:B------:R0:W-:Y:S02]  /*0100*/  UTMACCTL.PF [UR4] ;  /* 0x00000000040079b9 */ /* 0x0001e40008040000 */
[----:B0-----:R-:W-:Y:S01]  /*0110*/  NOP ;  /* 0x0000000000007918 */ /* 0x001fe20000000000 */
.L_x_1:
[----:B------:R-:W-:Y:S05]  /*0120*/  BSYNC B0 ;  /* 0x0000000000007941 */ /* 0x000fea0003800000 */
.L_x_0:
[----:B------:R-:W0:Y:S02]  /*0130*/  SHFL.IDX PT, R4, R0, RZ, 0x1f ;  /* 0x00001fff00047589 */ /* 0x000e2400000e0000 */
[----:B0-----:R-:W-:-:S13]  /*0140*/  ISETP.NE.AND P0, PT, R4, RZ, PT ;  /* 0x000000ff0400720c */ /* 0x001fda0003f05270 */
[----:B------:R-:W-:Y:S05]  /*0150*/  @P0 BRA `(.L_x_2) ;  /* 0x00000004006c0947 */ /* 0x000fea0003800000 */
[----:B------:R-:W-:Y:S01]  /*0160*/  ELECT P0, URZ, PT ;  /* 0x00000000003f782f */ /* 0x000fe20003800000 */
[----:B------:R-:W-:-:S12]  /*0170*/  BSSY B0, `(.L_x_2) ;  /* 0x0000059000007945 */ /* 0x000fd80003800000 */
[----:B------:R-:W-:Y:S05]  /*0180*/  @!P0 BRA `(.L_x_3) ;  /* 0x00000004005c8947 */ /* 0x000fea0003800000 */
[----:B------:R-:W0:Y:S01]  /*0190*/  S2UR UR8, SR_CgaCtaId ;  /* 0x00000000000879c3 */ /* 0x000e220000008800 */
[----:B------:R-:W-:Y:S01]  /*01a0*/  UMOV UR4, 0x400 ;  /* 0x0000040000047882 */ /* 0x000fe20000000000 */
[----:B------:R-:W-:Y:S01]  /*01b0*/  UMOV UR5, 0x1 ;  /* 0x0000000100057882 */ /* 0x000fe20000000000 */
[----:B------:R-:W-:Y:S02]  /*01c0*/  UMOV UR6, 0x100 ;  /* 0x0000010000067882 */ /* 0x000fe40000000000 */
[----:B------:R-:W-:-:S04]  /*01d0*/  UIADD3 UR6, -UR6, 0x100000, URZ ;  /* 0x0010000006067890 */ /* 0x000fc8000fffe13f */
[----:B------:R-:W-:Y:S02]  /*01e0*/  USHF.L.U32 UR7, UR6, 0xb, URZ ;  /* 0x0000000b06077899 */ /* 0x000fe4000800063f */
[----:B------:R-:W-:Y:S02]  /*01f0*/  USHF.L.U32 UR6, UR6, 0x1, URZ ;  /* 0x0000000106067899 */ /* 0x000fe4000800063f */
[----:B0-----:R-:W-:Y:S02]  /*0200*/  ULEA UR8, UR8, UR4, 0x18 ;  /* 0x0000000408087291 */ /* 0x001fe4000f8ec03f */
[----:B------:R-:W-:-:S04]  /*0210*/  UIADD3 UR4, -UR5, 0x100000, URZ ;  /* 0x0010000005047890 */ /* 0x000fc8000fffe13f */
[----:B------:R-:W-:Y:S02]  /*0220*/  USHF.L.U32 UR5, UR4, 0xb, URZ ;  /* 0x0000000b04057899 */ /* 0x000fe4000800063f */
[----:B------:R-:W-:Y:S01]  /*0230*/  USHF.L.U32 UR4, UR4, 0x1, URZ ;  /* 0x0000000104047899 */ /* 0x000fe2000800063f */
[----:B------:R-:W0:Y:S11]  /*0240*/  FENCE.VIEW.ASYNC.S ;  /* 0x00000000000073c6 */ /* 0x000e360000000000 */
[----:B0-----:R0:W1:Y:S01]  /*0250*/  SYNCS.EXCH.64 URZ, [UR8], UR4 ;  /* 0x00000004083f75b2 */ /* 0x0010620008000100 */
[----:B------:R0:W2:Y:S01]  /*0260*/  SYNCS.EXCH.64 URZ, [UR8+0x128], UR6 ;  /* 0x00012806083f75b2 */ /* 0x0000a20008000100 */
[----:B------:R0:W3:Y:S01]  /*0270*/  SYNCS.EXCH.64 URZ, [UR8+0x8], UR4 ;  /* 0x00000804083f75b2 */ /* 0x0000e20008000100 */
[----:B------:R0:W4:Y:S01]  /*0280*/  SYNCS.EXCH.64 URZ, [UR8+0x130], UR6 ;  /* 0x00013006083f75b2 */ /* 0x0001220008000100 */
[----:B------:R0:W0:Y:S01]  /*0290*/  SYNCS.EXCH.64 URZ, [UR8+0x10], UR4 ;  /* 0x00001004083f75b2 */ /* 0x0000220008000100 */
        /* <DEDUP_REMOVED lines=69> */
[----:B-1234-:R-:W-:Y:S01]  /*06f0*/  NOP ;  /* 0x0000000000007918 */ /* 0x01efe20000000000 */
.L_x_3:
[----:B0-----:R-:W-:Y:S05]  /*0700*/  BSYNC B0 ;  /* 0x0000000000007941 */ /* 0x001fea0003800000 */
.L_x_2:
[----:B------:R-:W0:Y:S01]  /*0710*/  SHFL.IDX PT, R0, R0, RZ, 0x1f ;  /* 0x00001fff00007589 */ /* 0x000e2200000e0000 */
[----:B------:R-:W1:Y:S01]  /*0720*/  LDC R4, c[0x0][0x65c] ;  /* 0x00019700ff047b82 */ /* 0x000e620000000800 */
[----:B------:R-:W-:Y:S02]  /*0730*/  ELECT P0, URZ, PT ;  /* 0x00000000003f782f */ /* 0x000fe40003800000 */
[----:B------:R-:W-:Y:S01]  /*0740*/  ISETP.NE.AND P2, PT, R7, RZ, PT ;  /* 0x000000ff0700720c */ /* 0x000fe20003f45270 */
[----:B------:R-:W2:Y:S01]  /*0750*/  S2R R8, SR_CTAID.Y ;  /* 0x0000000000087919 */ /* 0x000ea20000002600 */
[----:B------:R-:W-:Y:S01]  /*0760*/  UMOV UR4, 0x20 ;  /* 0x0000002000047882 */ /* 0x000fe20000000000 */
[----:B------:R-:W-:Y:S01]  /*0770*/  NOP ;  /* 0x0000000000007918 */ /* 0x000fe20000000000 */
[----:B------:R-:W-:Y:S01]  /*0780*/  NOP ;  /* 0x0000000000007918 */ /* 0x000fe20000000000 */
[----:B------:R-:W3:Y:S01]  /*0790*/  S2R R6, SR_CTAID.X ;  /* 0x0000000000067919 */ /* 0x000ee20000002500 */
[----:B0-----:R-:W-:-:S02]  /*07a0*/  ISETP.NE.OR P0, PT, R0, RZ, !P0 ;  /* 0x000000ff0000720c */ /* 0x001fc40004705670 */
[----:B-1----:R-:W-:Y:S02]  /*07b0*/  ISETP.NE.AND P4, PT, R4, 0x1, PT ;  /* 0x000000010400780c */ /* 0x002fe40003f85270 */
[----:B------:R-:W-:-:S04]  /*07c0*/  SHF.R.S32.HI R4, RZ, 0x1f, R3 ;  /* 0x0000001fff047819 */ /* 0x000fc80000011403 */
[----:B------:R-:W-:-:S04]  /*07d0*/  LEA.HI R4, R4, R3, RZ, 0x2 ;  /* 0x0000000304047211 */ /* 0x000fc800078f10ff */
[----:B------:R-:W-:Y:S01]  /*07e0*/  LOP3.LUT R4, R4, 0xfffffffc, RZ, 0xc0, !PT ;  /* 0xfffffffc04047812 */ /* 0x000fe200078ec0ff */
[----:B------:R-:W-:Y:S01]  /*07f0*/  VOTEU.ALL UP0, P0 ;  /* 0x00000000003f7886 */ /* 0x000fe20000000000 */
[----:B------:R-:W-:Y:S01]  /*0800*/  VOTEU.ALL UP1, P0 ;  /* 0x00000000003f7886 */ /* 0x000fe20000020000 */
[----:B------:R-:W3:Y:S01]  /*0810*/  @P4 LDC R9, c[0x0][0x10] ;  /* 0x00000400ff094b82 */ /* 0x000ee20000000800 */
[----:B------:R-:W-:Y:S02]  /*0820*/  @P4 IMAD.MOV.U32 R5, RZ, RZ, RZ ;  /* 0x000000ffff054224 */ /* 0x000fe400078e00ff */
[----:B------:R-:W-:Y:S01]  /*0830*/  IMAD.IADD R3, R3, 0x1, -R4 ;  /* 0x0000000103037824 */ /* 0x000fe200078e0a04 */
[----:B------:R-:W-:Y:S01]  /*0840*/  @!UP0 UMOV UR6, 0x400 ;  /* 0x0000040000068882 */ /* 0x000fe20000000000 */
[----:B------:R-:W-:-:S04]  /*0850*/  @!UP0 UIADD3 UR4, -UR4, 0x100000, URZ ;  /* 0x0010000004048890 */ /* 0x000fc8000fffe13f */
[----:B------:R-:W-:Y:S02]  /*0860*/  @!UP0 USHF.L.U32 UR5, UR4, 0xb, URZ ;  /* 0x0000000b04058899 */ /* 0x000fe4000800063f */
[----:B------:R-:W-:Y:S01]  /*0870*/  @!UP0 USHF.L.U32 UR4, UR4, 0x1, URZ ;  /* 0x0000000104048899 */ /* 0x000fe2000800063f */
[----:B--2---:R-:W-:Y:S01]  /*0880*/  @P4 IMAD.MOV.U32 R4, RZ, RZ, R8 ;  /* 0x000000ffff044224 */ /* 0x004fe200078e0008 */
[----:B------:R-:W0:Y:S01]  /*0890*/  @!UP0 S2UR UR7, SR_CgaCtaId ;  /* 0x00000000000789c3 */ /* 0x000e220000008800 */
[----:B------:R-:W-:-:S07]  /*08a0*/  @P4 IMAD.MOV.U32 R13, RZ, RZ, RZ ;  /* 0x000000ffff0d4224 */ /* 0x000fce00078e00ff */
[----:B------:R-:W1:Y:S01]  /*08b0*/  @!P4 LDC R11, c[0x0][0xc] ;  /* 0x00000300ff0bcb82 */ /* 0x000e620000000800 */
[----:B---3--:R-:W-:-:S04]  /*08c0*/  @P4 IMAD.WIDE.U32 R4, R6, R9, R4 ;  /* 0x0000000906044225 */ /* 0x008fc800078e0004 */
[----:B------:R-:W-:Y:S02]  /*08d0*/  VIADD R9, R7, 0xffffffff ;  /* 0xffffffff07097836 */ /* 0x000fe40000000000 */
[----:B------:R-:W-:Y:S01]  /*08e0*/  @P4 IMAD.MOV.U32 R0, RZ, RZ, R4 ;  /* 0x000000ffff004224 */ /* 0x000fe200078e0004 */
[----:B0-----:R-:W-:Y:S02]  /*08f0*/  @!UP0 ULEA UR6, UR7, UR6, 0x18 ;  /* 0x0000000607068291 */ /* 0x001fe4000f8ec03f */
[----:B------:R-:W-:Y:S01]  /*0900*/  ISETP.GE.U32.AND P1, PT, R9, 0x2, PT ;  /* 0x000000020900780c */ /* 0x000fe20003f26070 */
[----:B------:R-:W-:Y:S01]  /*0910*/  VOTEU.ALL UP0, P0 ;  /* 0x00000000003f7886 */ /* 0x000fe20000000000 */
[----:B------:R-:W-:Y:S01]  /*0920*/  ISETP.NE.AND P0, PT, R3, 0x3, PT ;  /* 0x000000030300780c */ /* 0x000fe20003f05270 */
[----:B------:R-:W-:-:S03]  /*0930*/  @P4 IMAD.IADD R5, R5, 0x1, R13 ;  /* 0x0000000105054824 */ /* 0x000fc600078e020d */
[----:B------:R-:W-:-:S04]  /*0940*/  ISETP.EQ.OR P0, PT, R3, RZ, !P0 ;  /* 0x000000ff0300720c */ /* 0x000fc80004702670 */
[----:B------:R-:W-:Y:S01]  /*0950*/  ISETP.EQ.AND P0, PT, R7, RZ, P0 ;  /* 0x000000ff0700720c */ /* 0x000fe20000702270 */
[----:B------:R-:W-:Y:S01]  /*0960*/  IMAD.MOV.U32 R7, RZ, RZ, RZ ;  /* 0x000000ffff077224 */ /* 0x000fe200078e00ff */
[----:B------:R-:W0:Y:S02]  /*0970*/  FENCE.VIEW.ASYNC.S ;  /* 0x00000000000073c6 */ /* 0x000e240000000000 */
[----:B0-----:R0:W2:Y:S01]  /*0980*/  @!UP0 SYNCS.EXCH.64 URZ, [UR6+0x260], UR4 ;  /* 0x00026004063f85b2 */ /* 0x0010a20008000100 */
[----:B------:R-:W-:Y:S01]  /*0990*/  SEL R4, RZ, 0x1, !P0 ;  /* 0x00000001ff047807 */ /* 0x000fe20004000000 */
[----:B-1----:R-:W-:-:S03]  /*09a0*/  @!P4 IMAD.WIDE.U32 R10, R11, R8, R6 ;  /* 0x000000080b0ac225 */ /* 0x002fc600078e0006 */
[----:B------:R-:W-:Y:S01]  /*09b0*/  SEL R4, R4, 0x2, P1 ;  /* 0x0000000204047807 */ /* 0x000fe20000800000 */
[----:B------:R-:W-:Y:S02]  /*09c0*/  @!P4 IMAD.MOV.U32 R0, RZ, RZ, R10 ;  /* 0x000000ffff00c224 */ /* 0x000fe400078e000a */
[----:B------:R-:W-:Y:S01]  /*09d0*/  @!P4 IMAD.MOV.U32 R5, RZ, RZ, R11 ;  /* 0x000000ffff05c224 */ /* 0x000fe200078e000b */
[----:B------:R0:W2:Y:S01]  /*09e0*/  @!UP1 SYNCS.EXCH.64 URZ, [UR6+0x268], UR4 ;  /* 0x00026804063f95b2 */ /* 0x0000a20008000100 */
[----:B------:R-:W-:Y:S01]  /*09f0*/  NOP ;  /* 0x0000000000007918 */ /* 0x000fe20000000000 */
[----:B--2---:R-:W-:Y:S06]  /*0a00*/  BAR.SYNC.DEFER_BLOCKING 0x0 ;  /* 0x0000000000007b1d */ /* 0x004fec0000010000 */
[----:B------:R-:W-:Y:S05]  /*0a10*/  @!P2 BRA `(.L_x_4) ;  /* 0x0000004c0008a947 */ /* 0x000fea0003800000 */
[----:B------:R-:W-:-:S13]  /*0a20*/  ISETP.GT.U32.AND P0, PT, R9, 0x1, PT ;  /* 0x000000010900780c */ /* 0x000fda0003f04070 */
[----:B0-----:R-:W-:Y:S05]  /*0a30*/  @P0 EXIT ;  /* 0x000000000000094d */ /* 0x001fea0003800000 */
[----:B------:R-:W-:Y:S01]  /*0a40*/  ULDC.64 UR4, c[0x0][0x650] ;  /* 0x0001940000047ab9 */ /* 0x000fe20000000a00 */
[----:B------:R-:W-:Y:S01]  /*0a50*/  PRMT R9, RZ, 0x7610, R9 ;  /* 0x00007610ff097816 */ /* 0x000fe20000000009 */
[----:B------:R-:W-:Y:S01]  /*0a60*/  IMAD.MOV.U32 R16, RZ, RZ, -0x1 ;  /* 0xffffffffff107424 */ /* 0x000fe200078e00ff */
[----:B------:R-:W-:Y:S01]  /*0a70*/  ISETP.GE.U32.AND P0, PT, R0, UR4, PT ;  /* 0x0000000400007c0c */ /* 0x000fe2000bf06070 */
[----:B------:R-:W-:Y:S02]  /*0a80*/  IMAD.MOV.U32 R12, RZ, RZ, -0x1 ;  /* 0xffffffffff0c7424 */ /* 0x000fe400078e00ff */
[----:B------:R-:W-:Y:S01]  /*0a90*/  IMAD.MOV.U32 R69, RZ, RZ, -0x1 ;  /* 0xffffffffff457424 */ /* 0x000fe200078e00ff */
[----:B------:R-:W-:-:S13]  /*0aa0*/  ISETP.GE.U32.AND.EX P0, PT, R5, UR5, PT, P0 ;  /* 0x0000000505007c0c */ /* 0x000fda000bf06100 */
[----:B------:R-:W-:Y:S05]  /*0ab0*/  @P0 BRA `(.L_x_5) ;  /* 0x0000000400600947 */ /* 0x000fea0003800000 */
[----:B------:R-:W0:Y:S01]  /*0ac0*/  LDC.64 R16, c[0x0][0x628] ;  /* 0x00018a00ff107b82 */ /* 0x000e220000000a00 */
[----:B------:R-:W-:Y:S02]  /*0ad0*/  IMAD.MOV.U32 R10, RZ, RZ, R0 ;  /* 0x000000ffff0a7224 */ /* 0x000fe400078e0000 */
[----:B------:R-:W-:-:S05]  /*0ae0*/  IMAD.MOV.U32 R11, RZ, RZ, R5 ;  /* 0x000000ffff0b7224 */ /* 0x000fca00078e0005 */
[----:B------:R-:W1:Y:S08]  /*0af0*/  LDC R18, c[0x0][0x630] ;  /* 0x00018c00ff127b82 */ /* 0x000e700000000800 */
[----:B------:R-:W2:Y:S01]  /*0b00*/  LDC.64 R20, c[0x0][0x620] ;  /* 0x00018800ff147b82 */ /* 0x000ea20000000a00 */
[----:B0-----:R-:W-:-:S04]  /*0b10*/  ISETP.NE.U32.AND P0, PT, R16, RZ, PT ;  /* 0x000000ff1000720c */ /* 0x001fc80003f05070 */
[----:B------:R-:W-:-:S13]  /*0b20*/  ISETP.NE.AND.EX P0, PT, R17, RZ, PT, P0 ;  /* 0x000000ff1100720c */ /* 0x000fda0003f05300 */
[----:B-12---:R-:W-:Y:S05]  /*0b30*/  @!P0 BRA `(.L_x_6) ;  /* 0x0000000000288947 */ /* 0x006fea0003800000 */
[----:B------:R-:W0:Y:S02]  /*0b40*/  LDC R3, c[0x0][0x634] ;  /* 0x00018d00ff037b82 */ /* 0x000e240000000800 */
[----:B0-----:R-:W-:-:S05]  /*0b50*/  IADD3 R3, P0, R0, R3, RZ ;  /* 0x0000000300037210 */ /* 0x001fca0007f1e0ff */
[----:B------:R-:W-:-:S04]  /*0b60*/  IMAD.X R9, RZ, RZ, R5, P0 ;  /* 0x000000ffff097224 */ /* 0x000fc800000e0605 */
[----:B------:R-:W-:-:S04]  /*0b70*/  IMAD.WIDE.U32 R10, R9, R16, RZ ;  /* 0x00000010090a7225 */ /* 0x000fc800078e00ff */
[----:B------:R-:W-:-:S04]  /*0b80*/  IMAD.WIDE.U32 R12, P0, R3, R17, R10 ;  /* 0x00000011030c7225 */ /* 0x000fc8000780000a */
[----:B------:R-:W-:-:S04]  /*0b90*/  IMAD.WIDE.U32 R10, R3, R16, RZ ;  /* 0x00000010030a7225 */ /* 0x000fc800078e00ff */
[----:B------:R-:W-:Y:S01]  /*0ba0*/  IMAD.X R15, RZ, RZ, RZ, P0 ;  /* 0x000000ffff0f7224 */ /* 0x000fe200000e06ff */
[----:B------:R-:W-:Y:S01]  /*0bb0*/  IADD3 RZ, P0, R11, R12, RZ ;  /* 0x0000000c0bff7210 */ /* 0x000fe20007f1e0ff */
[----:B------:R-:W-:-:S04]  /*0bc0*/  IMAD.MOV.U32 R14, RZ, RZ, R13 ;  /* 0x000000ffff0e7224 */ /* 0x000fc800078e000d */
[----:B------:R-:W-:-:S08]  /*0bd0*/  IMAD.WIDE.U32.X R10, R9, R17, R14, P0 ;  /* 0x00000011090a7225 */ /* 0x000fd000000e040e */
.L_x_6:
[-CC-:B------:R-:W-:Y:S01]  /*0be0*/  SHF.R.U64 R69, R10, R18.reuse, R11.reuse ;  /* 0x000000120a457219 */ /* 0x180fe2000000120b */
[----:B------:R-:W0:Y:S01]  /*0bf0*/  LDC.64 R22, c[0x0][0x640] ;  /* 0x00019000ff167b82 */ /* 0x000e220000000a00 */
[----:B------:R-:W-:Y:S01]  /*0c00*/  SHF.R.U32.HI R7, RZ, R18, R11 ;  /* 0x00000012ff077219 */ /* 0x000fe2000001160b */
[----:B------:R-:W-:Y:S01]  /*0c10*/  ULDC UR4, c[0x0][0x150] ;  /* 0x0000540000047ab9 */ /* 0x000fe20000000800 */
[----:B------:R-:W-:Y:S01]  /*0c20*/  IADD3 R9, P0, RZ, -R69, RZ ;  /* 0x80000045ff097210 */ /* 0x000fe20007f1e0ff */
[----:B------:R-:W-:Y:S01]  /*0c30*/  IMAD.MOV.U32 R10, RZ, RZ, R0 ;  /* 0x000000ffff0a7224 */ /* 0x000fe200078e0000 */
[----:B------:R-:W-:Y:S01]  /*0c40*/  I2FP.F32.U32 R3, R6 ;  /* 0x0000000600037245 */ /* 0x000fe20000201000 */
[----:B------:R-:W-:Y:S02]  /*0c50*/  IMAD.MOV.U32 R11, RZ, RZ, R5 ;  /* 0x000000ffff0b7224 */ /* 0x000fe400078e0005 */
[----:B------:R-:W1:Y:S01]  /*0c60*/  LDC R14, c[0x0][0x618] ;  /* 0x00018600ff0e7b82 */ /* 0x000e620000000800 */
[----:B------:R-:W-:-:S02]  /*0c70*/  IMAD.X R13, RZ, RZ, ~R7, P0 ;  /* 0x000000ffff0d7224 */ /* 0x000fc400000e0e07 */
[----:B------:R-:W-:Y:S01]  /*0c80*/  FMUL R3, R3, UR4 ;  /* 0x0000000403037c20 */ /* 0x000fe20008400000 */
[----:B------:R-:W-:Y:S01]  /*0c90*/  IMAD.WIDE.U32 R10, R9, R20, R10 ;  /* 0x00000014090a7225 */ /* 0x000fe200078e000a */
[----:B------:R-:W-:-:S03]  /*0ca0*/  ULDC UR4, c[0x0][0x154] ;  /* 0x0000550000047ab9 */ /* 0x000fc60000000800 */
[----:B------:R-:W-:Y:S01]  /*0cb0*/  IMAD R12, R13, R20, RZ ;  /* 0x000000140d0c7224 */ /* 0x000fe200078e02ff */
[----:B------:R-:W2:Y:S01]  /*0cc0*/  LDC R7, c[0x0][0x144] ;  /* 0x00005100ff077b82 */ /* 0x000ea20000000800 */
[----:B------:R-:W3:Y:S01]  /*0cd0*/  F2I.U32.TRUNC.NTZ R3, R3 ;  /* 0x0000000300037305 */ /* 0x000ee2000020f000 */
[----:B------:R-:W-:Y:S02]  /*0ce0*/  IMAD.MOV.U32 R13, RZ, RZ, -0x1 ;  /* 0xffffffffff0d7424 */ /* 0x000fe400078e00ff */
[----:B------:R-:W-:-:S04]  /*0cf0*/  IMAD R9, R9, R21, R12 ;  /* 0x0000001509097224 */ /* 0x000fc800078e020c */
[----:B------:R-:W4:Y:S01]  /*0d00*/  LDC R18, c[0x0][0x608] ;  /* 0x00018200ff127b82 */ /* 0x000f220000000800 */
[----:B------:R-:W-:Y:S01]  /*0d10*/  IMAD.IADD R11, R11, 0x1, R9 ;  /* 0x000000010b0b7824 */ /* 0x000fe200078e0209 */
[----:B0-----:R-:W-:Y:S02]  /*0d20*/  ISETP.NE.U32.AND P0, PT, R22, RZ, PT ;  /* 0x000000ff1600720c */ /* 0x001fe40003f05070 */
[----:B------:R-:W-:Y:S02]  /*0d30*/  I2FP.F32.U32 R9, R8 ;  /* 0x0000000800097245 */ /* 0x000fe40000201000 */
[----:B------:R-:W-:Y:S02]  /*0d40*/  ISETP.NE.AND.EX P0, PT, R23, RZ, PT, P0 ;  /* 0x000000ff1700720c */ /* 0x000fe40003f05300 */
[----:B------:R-:W0:Y:S01]  /*0d50*/  LDC R12, c[0x0][0x658] ;  /* 0x00019600ff0c7b82 */ /* 0x000e220000000800 */
[-C--:B-1----:R-:W-:Y:S01]  /*0d60*/  SHF.R.U64 R16, R10, R14.reuse, R11 ;  /* 0x0000000e0a107219 */ /* 0x082fe2000000120b */
[----:B---3--:R-:W-:Y:S01]  /*0d70*/  IMAD.MOV R10, RZ, RZ, -R3 ;  /* 0x000000ffff0a7224 */ /* 0x008fe200078e0a03 */
[----:B------:R-:W-:-:S05]  /*0d80*/  SHF.R.U32.HI R11, RZ, R14, R11 ;  /* 0x0000000eff0b7219 */ /* 0x000fca000001160b */
[----:B------:R-:W1:Y:S01]  /*0d90*/  LDC R17, c[0x0][0x148] ;  /* 0x00005200ff117b82 */ /* 0x000e620000000800 */
[----:B--2---:R-:W-:Y:S02]  /*0da0*/  IMAD R3, R7, R10, R6 ;  /* 0x0000000a07037224 */ /* 0x004fe400078e0206 */
[----:B------:R-:W-:-:S04]  /*0db0*/  FMUL R7, R9, UR4 ;  /* 0x0000000409077c20 */ /* 0x000fc80008400000 */
[----:B------:R2:W3:Y:S01]  /*0dc0*/  F2I.U32.TRUNC.NTZ R15, R7 ;  /* 0x00000007000f7305 */ /* 0x0004e2000020f000 */
[----:B------:R-:W1:Y:S01]  /*0dd0*/  LDC R21, c[0x0][0x600] ;  /* 0x00018000ff157b82 */ /* 0x000e620000000800 */
[-CC-:B----4-:R-:W-:Y:S02]  /*0de0*/  SHF.R.U64 R27, R16, R18.reuse, R11.reuse ;  /* 0x00000012101b7219 */ /* 0x190fe4000000120b */
[----:B------:R-:W-:Y:S01]  /*0df0*/  SHF.R.U32.HI R9, RZ, R18, R11 ;  /* 0x00000012ff097219 */ /* 0x000fe2000001160b */
[----:B------:R-:W-:-:S04]  /*0e00*/  IMAD.MOV.U32 R11, RZ, RZ, 0x1 ;  /* 0x00000001ff0b7424 */ /* 0x000fc800078e00ff */
[----:B------:R-:W4:Y:S01]  /*0e10*/  LDC R20, c[0x0][0x648] ;  /* 0x00019200ff147b82 */ /* 0x000f220000000800 */
[-C--:B0-----:R-:W-:Y:S02]  /*0e20*/  SHF.L.U32 R6, R13, R12.reuse, RZ ;  /* 0x0000000c0d067219 */ /* 0x081fe400000006ff */
[-CC-:B------:R-:W-:Y:S02]  /*0e30*/  SHF.R.U64 R18, R27, R12.reuse, R9.reuse ;  /* 0x0000000c1b127219 */ /* 0x180fe40000001209 */
[----:B------:R-:W-:Y:S02]  /*0e40*/  SHF.R.U32.HI R19, RZ, R12, R9 ;  /* 0x0000000cff137219 */ /* 0x000fe40000011609 */
[----:B------:R-:W-:Y:S01]  /*0e50*/  LOP3.LUT R14, RZ, R6, RZ, 0x33, !PT ;  /* 0x00000006ff0e7212 */ /* 0x000fe200078e33ff */
[----:B------:R-:W0:Y:S01]  /*0e60*/  LDC R25, c[0x0][0x638] ;  /* 0x00018e00ff197b82 */ /* 0x000e220000000800 */
[----:B------:R-:W-:Y:S01]  /*0e70*/  SHF.L.U32 R9, R11, R12, RZ ;  /* 0x0000000c0b097219 */ /* 0x000fe200000006ff */
[----:B------:R-:W-:-:S02]  /*0e80*/  IMAD.MOV.U32 R6, RZ, RZ, R18 ;  /* 0x000000ffff067224 */ /* 0x000fc400078e0012 */
[----:B--2---:R-:W-:-:S04]  /*0e90*/  IMAD.MOV.U32 R7, RZ, RZ, R19 ;  /* 0x000000ffff077224 */ /* 0x004fc800078e0013 */
[----:B------:R-:W2:Y:S01]  /*0ea0*/  LDC R24, c[0x0][0x610] ;  /* 0x00018400ff187b82 */ /* 0x000ea20000000800 */
[----:B---3--:R-:W-:Y:S05]  /*0eb0*/  @!P0 BRA `(.L_x_7) ;  /* 0x0000000000288947 */ /* 0x008fea0003800000 */
[----:B------:R-:W3:Y:S02]  /*0ec0*/  LDC R13, c[0x0][0x64c] ;  /* 0x00019300ff0d7b82 */ /* 0x000ee40000000800 */
[----:B---3--:R-:W-:-:S05]  /*0ed0*/  IADD3 R13, P0, R18, R13, RZ ;  /* 0x0000000d120d7210 */ /* 0x008fca0007f1e0ff */
        /* <DEDUP_REMOVED lines=8> */
.L_x_7:
[----:B----4-:R-:W-:Y:S01]  /*0f60*/  SHF.R.U64 R6, R6, R20, R7 ;  /* 0x0000001406067219 */ /* 0x010fe20000001207 */
[----:B-1----:R-:W-:Y:S01]  /*0f70*/  VIADD R7, R21, 0xffffffff ;  /* 0xffffffff15077836 */ /* 0x002fe20000000000 */
[----:B------:R-:W-:Y:S01]  /*0f80*/  LOP3.LUT R14, R27, R14, RZ, 0xc0, !PT ;  /* 0x0000000e1b0e7212 */ /* 0x000fe200078ec0ff */
[----:B------:R-:W-:Y:S02]  /*0f90*/  IMAD.MOV R15, RZ, RZ, -R15 ;  /* 0x000000ffff0f7224 */ /* 0x000fe400078e0a0f */
[----:B------:R-:W-:Y:S01]  /*0fa0*/  IMAD.MOV R10, RZ, RZ, -R6 ;  /* 0x000000ffff0a7224 */ /* 0x000fe200078e0a06 */
[----:B------:R-:W-:Y:S01]  /*0fb0*/  LOP3.LUT R7, R16, R7, RZ, 0xc0, !PT ;  /* 0x0000000710077212 */ /* 0x000fe200078ec0ff */
[----:B------:R-:W-:Y:S02]  /*0fc0*/  IMAD R14, R9, R6, R14 ;  /* 0x00000006090e7224 */ /* 0x000fe400078e020e */
[----:B------:R-:W-:Y:S02]  /*0fd0*/  @P4 IMAD R3, R17, R15, R8 ;  /* 0x0000000f11034224 */ /* 0x000fe400078e0208 */
[----:B0-----:R-:W-:-:S02]  /*0fe0*/  IMAD R6, R10, R25, R18 ;  /* 0x000000190a067224 */ /* 0x001fc400078e0212 */
[----:B--2---:R-:W-:Y:S02]  /*0ff0*/  IMAD R3, R14, R24, R3 ;  /* 0x000000180e037224 */ /* 0x004fe400078e0203 */
[----:B------:R-:W-:Y:S02]  /*1000*/  IMAD R6, R6, R21, R7 ;  /* 0x0000001506067224 */ /* 0x000fe400078e0207 */
[----:B------:R-:W-:-:S03]  /*1010*/  IMAD.MOV.U32 R9, RZ, RZ, 0x1 ;  /* 0x00000001ff097424 */ /* 0x000fc600078e00ff */
[----:B------:R-:W-:Y:S02]  /*1020*/  SEL R12, R6, R3, !P4 ;  /* 0x00000003060c7207 */ /* 0x000fe40006000000 */
[----:B------:R-:W-:-:S07]  /*1030*/  SEL R16, R3, R6, !P4 ;  /* 0x0000000603107207 */ /* 0x000fce0006000000 */
.L_x_5:
[----:B------:R-:W-:-:S08]  /*1040*/  NOP ;  /* 0x0000000000007918 */ /* 0x000fd00000000000 */
[----:B------:R-:W0:Y:S02]  /*1050*/  USETMAXREG.TRY_ALLOC.CTAPOOL UP0, 0xe8 ;  /* 0x000000e8000079c8 */ /* 0x000e240008000600 */
[----:B0-----:R-:W-:-:S13]  /*1060*/  PLOP3.LUT P0, PT, PT, PT, UP0, 0x80, 0x0 ;  /* 0x000000000000781c */ /* 0x001fda0003f0f008 */
[----:B------:R-:W-:Y:S05]  /*1070*/  @!P0 BRA `(.L_x_5) ;  /* 0xfffffffc00f08947 */ /* 0x000fea000383ffff */
[----:B------:R-:W-:Y:S01]  /*1080*/  ULDC.64 UR4, c[0x0][0x598] ;  /* 0x0001660000047ab9 */ /* 0x000fe20000000a00 */
[----:B------:R-:W-:Y:S01]  /*1090*/  ULDC.64 UR18, c[0x0][0x208] ;  /* 0x0000820000127ab9 */ /* 0x000fe20000000a00 */
[----:B------:R-:W-:-:S04]  /*10a0*/  ISETP.NE.U32.AND P0, PT, RZ, UR4, PT ;  /* 0x00000004ff007c0c */ /* 0x000fc8000bf05070 */
[----:B------:R-:W-:-:S13]  /*10b0*/  ISETP.NE.AND.EX P0, PT, RZ, UR5, PT, P0 ;  /* 0x00000005ff007c0c */ /* 0x000fda000bf05300 */
[----:B------:R-:W-:Y:S05]  /*10c0*/  @!P0 BRA `(.L_x_8) ;  /* 0x00000000001c8947 */ /* 0x000fea0003800000 */
[----:B------:R-:W0:Y:S02]  /*10d0*/  LDC.64 R6, c[0x0][0x598] ;  /* 0x00016600ff067b82 */ /* 0x000e240000000a00 */
[----:B0-----:R-:W2:Y:S02]  /*10e0*/  LDG.E.64 R6, desc[UR18][R6.64] ;  /* 0x0000001206067981 */ /* 0x001ea4000c1e1b00 */
[----:B--2---:R-:W-:-:S04]  /*10f0*/  ISETP.NE.U32.AND P0, PT, R6, RZ, PT ;  /* 0x000000ff0600720c */ /* 0x004fc80003f05070 */
[----:B------:R-:W-:-:S13]  /*1100*/  ISETP.NE.AND.EX P0, PT, R7, RZ, PT, P0 ;  /* 0x000000ff0700720c */ /* 0x000fda0003f05300 */
[----:B------:R-:W-:Y:S05]  /*1110*/  @!P0 BRA `(.L_x_8) ;  /* 0x0000000000088947 */ /* 0x000fea0003800000 */
[----:B------:R0:W5:Y:S01]  /*1120*/  LD.E R3, desc[UR18][R6.64] ;  /* 0x0000001206037980 */ /* 0x000162000c101900 */
[----:B------:R-:W-:Y:S05]  /*1130*/  BRA `(.L_x_9) ;  /* 0x0000000000207947 */ /* 0x000fea0003800000 */
.L_x_8:
[----:B------:R-:W-:Y:S02]  /*1140*/  ULDC.64 UR4, c[0x0][0x588] ;  /* 0x0001620000047ab9 */ /* 0x000fe40000000a00 */
[----:B------:R-:W-:-:S04]  /*1150*/  ISETP.NE.U32.AND P0, PT, RZ, UR4, PT ;  /* 0x00000004ff007c0c */ /* 0x000fc8000bf05070 */
[----:B------:R-:W-:-:S13]  /*1160*/  ISETP.NE.AND.EX P0, PT, RZ, UR5, PT, P0 ;  /* 0x00000005ff007c0c */ /* 0x000fda000bf05300 */
[----:B------:R-:W-:Y:S05]  /*1170*/  @!P0 BRA `(.L_x_10) ;  /* 0x00000000000c8947 */ /* 0x000fea0003800000 */
[----:B------:R-:W0:Y:S02]  /*1180*/  LDC.64 R6, c[0x0][0x588] ;  /* 0x00016200ff067b82 */ /* 0x000e240000000a00 */
[----:B0-----:R1:W5:Y:S01]  /*1190*/  LDG.E R3, desc[UR18][R6.64] ;  /* 0x0000001206037981 */ /* 0x001362000c1e1900 */
[----:B------:R-:W-:Y:S05]  /*11a0*/  BRA `(.L_x_9) ;  /* 0x0000000000047947 */ /* 0x000fea0003800000 */
.L_x_10:
[----:B------:R-:W2:Y:S02]  /*11b0*/  LDC R3, c[0x0][0x580] ;  /* 0x00016000ff037b82 */ /* 0x000ea40000000800 */
.L_x_9:
[----:B------:R-:W-:Y:S02]  /*11c0*/  ULDC.64 UR4, c[0x0][0x5a0] ;  /* 0x0001680000047ab9 */ /* 0x000fe40000000a00 */
[----:B------:R-:W-:-:S04]  /*11d0*/  ISETP.NE.U32.AND P0, PT, RZ, UR4, PT ;  /* 0x00000004ff007c0c */ /* 0x000fc8000bf05070 */
[----:B------:R-:W-:-:S13]  /*11e0*/  ISETP.NE.AND.EX P0, PT, RZ, UR5, PT, P0 ;  /* 0x00000005ff007c0c */ /* 0x000fda000bf05300 */
[----:B------:R-:W-:Y:S05]  /*11f0*/  @!P0 BRA `(.L_x_11) ;  /* 0x00000000001c8947 */ /* 0x000fea0003800000 */
[----:B01----:R-:W0:Y:S02]  /*1200*/  LDC.64 R6, c[0x0][0x5a0] ;  /* 0x00016800ff067b82 */ /* 0x003e240000000a00 */
[----:B0-----:R-:W3:Y:S02]  /*1210*/  LDG.E.64 R6, desc[UR18][R6.64] ;  /* 0x0000001206067981 */ /* 0x001ee4000c1e1b00 */
[----:B---3--:R-:W-:-:S04]  /*1220*/  ISETP.NE.U32.AND P0, PT, R6, RZ, PT ;  /* 0x000000ff0600720c */ /* 0x008fc80003f05070 */
[----:B------:R-:W-:-:S13]  /*1230*/  ISETP.NE.AND.EX P0, PT, R7, RZ, PT, P0 ;  /* 0x000000ff0700720c */ /* 0x000fda0003f05300 */
[----:B------:R-:W-:Y:S05]  /*1240*/  @!P0 BRA `(.L_x_11) ;  /* 0x0000000000088947 */ /* 0x000fea0003800000 */
[----:B------:R0:W5:Y:S01]  /*1250*/  LD.E R10, desc[UR18][R6.64] ;  /* 0x00000012060a7980 */ /* 0x000162000c101900 */
[----:B------:R-:W-:Y:S05]  /*1260*/  BRA `(.L_x_12) ;  /* 0x0000000000207947 */ /* 0x000fea0003800000 */
.L_x_11:
[----:B------:R-:W-:Y:S02]  /*1270*/  ULDC.64 UR4, c[0x0][0x590] ;  /* 0x0001640000047ab9 */ /* 0x000fe40000000a00 */
[----:B------:R-:W-:-:S04]  /*1280*/  ISETP.NE.U32.AND P0, PT, RZ, UR4, PT ;  /* 0x00000004ff007c0c */ /* 0x000fc8000bf05070 */
[----:B------:R-:W-:-:S13]  /*1290*/  ISETP.NE.AND.EX P0, PT, RZ, UR5, PT, P0 ;  /* 0x00000005ff007c0c */ /* 0x000fda000bf05300 */
[----:B------:R-:W-:Y:S05]  /*12a0*/  @!P0 BRA `(.L_x_13) ;  /* 0x00000000000c8947 */ /* 0x000fea0003800000 */
[----:B------:R-:W3:Y:S02]  /*12b0*/  LDC.64 R10, c[0x0][0x590] ;  /* 0x00016400ff0a7b82 */ /* 0x000ee40000000a00 */
[----:B---3--:R3:W5:Y:S01]  /*12c0*/  LDG.E R10, desc[UR18][R10.64] ;  /* 0x000000120a0a7981 */ /* 0x008762000c1e1900 */
[----:B------:R-:W-:Y:S05]  /*12d0*/  BRA `(.L_x_12) ;  /* 0x0000000000047947 */ /* 0x000fea0003800000 */
.L_x_13:
[----:B------:R-:W4:Y:S02]  /*12e0*/  LDC R10, c[0x0][0x584] ;  /* 0x00016100ff0a7b82 */ /* 0x000f240000000800 */
.L_x_12:
[----:B------:R-:W-:-:S13]  /*12f0*/  LOP3.LUT P0, RZ, R9, 0xff, RZ, 0xc0, !PT ;  /* 0x000000ff09ff7812 */ /* 0x000fda000780c0ff */
[----:B------:R-:W-:Y:S05]  /*1300*/  @!P0 EXIT ;  /* 0x000000000000894d */ /* 0x000fea0003800000 */
[----:B------:R-:W-:Y:S01]  /*1310*/  ULDC UR4, c[0x0][0x28c] ;  /* 0x0000a30000047ab9 */ /* 0x000fe20000000800 */
[----:B------:R-:W-:Y:S01]  /*1320*/  LOP3.LUT R80, R4, 0x1, RZ, 0xfc, !PT ;  /* 0x0000000104507812 */ /* 0x000fe200078efcff */
[----:B------:R-:W-:-:S04]  /*1330*/  UIADD3 UR4, UR4, 0x1f, URZ ;  /* 0x0000001f04047890 */ /* 0x000fc8000fffe03f */
[----:B------:R-:W-:-:S04]  /*1340*/  USHF.R.S32.HI UR5, URZ, 0x1f, UR4 ;  /* 0x0000001f3f057899 */ /* 0x000fc80008011404 */
[----:B------:R-:W-:-:S03]  /*1350*/  ULEA.HI UR5, UR5, UR4, URZ, 0x5 ;  /* 0x0000000405057291 */ /* 0x000fc6000f8f283f */
[----:B------:R-:W-:Y:S01]  /*1360*/  UMOV UR4, URZ ;  /* 0x0000003f00047c82 */ /* 0x000fe20008000000 */
[----:B------:R-:W-:-:S03]  /*1370*/  USHF.R.S32.HI UR9, URZ, 0x5, UR5 ;  /* 0x000000053f097899 */ /* 0x000fc60008011405 */
[----:B------:R-:W-:-:S09]  /*1380*/  UMOV UR5, URZ ;  /* 0x0000003f00057c82 */ /* 0x000fd20008000000 */
.L_x_102:
[----:B01----:R-:W-:Y:S01]  /*1390*/  LOP3.LUT R6, R2, 0x80, RZ, 0xc0, !PT ;  /* 0x0000008002067812 */ /* 0x003fe200078ec0ff */
[----:B------:R-:W0:Y:S01]  /*13a0*/  S2UR UR13, SR_CgaCtaId ;  /* 0x00000000000d79c3 */ /* 0x000e220000008800 */
[----:B------:R-:W-:Y:S01]  /*13b0*/  UMOV UR12, 0x400 ;  /* 0x00000400000c7882 */ /* 0x000fe20000000000 */
[----:B------:R-:W-:Y:S01]  /*13c0*/  UMOV UR6, URZ ;  /* 0x0000003f00067c82 */ /* 0x000fe20008000000 */
[----:B------:R-:W-:Y:S01]  /*13d0*/  SHF.R.U32.HI R6, RZ, 0x7, R6 ;  /* 0x00000007ff067819 */ /* 0x000fe20000011606 */
[----:B------:R-:W-:Y:S01]  /*13e0*/  UMOV UR7, URZ ;  /* 0x0000003f00077c82 */ /* 0x000fe20008000000 */
[----:B------:R-:W-:Y:S01]  /*13f0*/  UMOV UR16, UR5 ;  /* 0x0000000500107c82 */ /* 0x000fe20008000000 */
[----:B------:R-:W-:Y:S01]  /*1400*/  CS2R R14, SRZ ;  /* 0x00000000000e7805 */ /* 0x000fe2000001ff00 */
[----:B---3--:R-:W-:Y:S01]  /*1410*/  IMAD.MOV.U32 R11, RZ, RZ, RZ ;  /* 0x000000ffff0b7224 */ /* 0x008fe200078e00ff */
[----:B------:R-:W1:Y:S01]  /*1420*/  LDC R7, c[0x0][0x28c] ;  /* 0x0000a300ff077b82 */ /* 0x000e620000000800 */
[----:B------:R-:W3:Y:S01]  /*1430*/  SHFL.IDX PT, R6, R6, RZ, 0x1f ;  /* 0x00001fff06067589 */ /* 0x000ee200000e0000 */
[----:B------:R-:W-:-:S02]  /*1440*/  CS2R R18, SRZ ;  /* 0x0000000000127805 */ /* 0x000fc4000001ff00 */
[----:B------:R-:W-:Y:S02]  /*1450*/  CS2R R20, SRZ ;  /* 0x0000000000147805 */ /* 0x000fe4000001ff00 */
[----:B------:R-:W-:Y:S02]  /*1460*/  CS2R R22, SRZ ;  /* 0x0000000000167805 */ /* 0x000fe4000001ff00 */
[----:B------:R-:W-:Y:S02]  /*1470*/  CS2R R56, SRZ ;  /* 0x0000000000387805 */ /* 0x000fe4000001ff00 */
[----:B------:R-:W-:Y:S02]  /*1480*/  CS2R R58, SRZ ;  /* 0x00000000003a7805 */ /* 0x000fe4000001ff00 */
[----:B------:R-:W-:Y:S02]  /*1490*/  CS2R R60, SRZ ;  /* 0x00000000003c7805 */ /* 0x000fe4000001ff00 */
[----:B------:R-:W-:-:S02]  /*14a0*/  CS2R R62, SRZ ;  /* 0x00000000003e7805 */ /* 0x000fc4000001ff00 */
[----:B------:R-:W-:Y:S02]  /*14b0*/  CS2R R64, SRZ ;  /* 0x0000000000407805 */ /* 0x000fe4000001ff00 */
[----:B------:R-:W-:Y:S01]  /*14c0*/  CS2R R66, SRZ ;  /* 0x0000000000427805 */ /* 0x000fe2000001ff00 */
[----:B------:R-:W-:Y:S01]  /*14d0*/  IMAD.MOV.U32 R68, RZ, RZ, RZ ;  /* 0x000000ffff447224 */ /* 0x000fe200078e00ff */
[----:B------:R-:W-:Y:S02]  /*14e0*/  CS2R R70, SRZ ;  /* 0x0000000000467805 */ /* 0x000fe4000001ff00 */
[----:B------:R-:W-:Y:S02]  /*14f0*/  CS2R R72, SRZ ;  /* 0x0000000000487805 */ /* 0x000fe4000001ff00 */
[----:B------:R-:W-:Y:S02]  /*1500*/  CS2R R74, SRZ ;  /* 0x00000000004a7805 */ /* 0x000fe4000001ff00 */
[----:B------:R-:W-:-:S02]  /*1510*/  CS2R R76, SRZ ;  /* 0x00000000004c7805 */ /* 0x000fc4000001ff00 */
[----:B------:R-:W-:Y:S01]  /*1520*/  CS2R R78, SRZ ;  /* 0x00000000004e7805 */ /* 0x000fe2000001ff00 */
[----:B------:R-:W-:Y:S01]  /*1530*/  IMAD.U32 R9, RZ, RZ, UR4 ;  /* 0x00000004ff097e24 */ /* 0x000fe2000f8e00ff */
[----:B------:R-:W-:Y:S02]  /*1540*/  CS2R R24, SRZ ;  /* 0x0000000000187805 */ /* 0x000fe4000001ff00 */
[----:B------:R-:W-:Y:S02]  /*1550*/  CS2R R26, SRZ ;  /* 0x00000000001a7805 */ /* 0x000fe4000001ff00 */
[----:B------:R-:W-:Y:S02]  /*1560*/  CS2R R28, SRZ ;  /* 0x00000000001c7805 */ /* 0x000fe4000001ff00 */
[----:B------:R-:W-:Y:S02]  /*1570*/  CS2R R30, SRZ ;  /* 0x00000000001e7805 */ /* 0x000fe4000001ff00 */
[----:B------:R-:W-:-:S02]  /*1580*/  CS2R R32, SRZ ;  /* 0x0000000000207805 */ /* 0x000fc4000001ff00 */
[----:B------:R-:W-:Y:S02]  /*1590*/  CS2R R34, SRZ ;  /* 0x0000000000227805 */ /* 0x000fe4000001ff00 */
[----:B-1----:R-:W-:Y:S02]  /*15a0*/  ISETP.GE.AND P0, PT, R7, 0x1, PT ;  /* 0x000000010700780c */ /* 0x002fe40003f06270 */
[----:B------:R-:W-:Y:S02]  /*15b0*/  CS2R R36, SRZ ;  /* 0x0000000000247805 */ /* 0x000fe4000001ff00 */
[----:B---3--:R-:W-:Y:S02]  /*15c0*/  R2UR UR8, R6 ;  /* 0x00000000060872ca */ /* 0x008fe400000e0000 */
[----:B------:R-:W-:Y:S02]  /*15d0*/  CS2R R38, SRZ ;  /* 0x0000000000267805 */ /* 0x000fe4000001ff00 */
[----:B------:R-:W-:-:S02]  /*15e0*/  CS2R R40, SRZ ;  /* 0x0000000000287805 */ /* 0x000fc4000001ff00 */
[----:B------:R-:W-:Y:S02]  /*15f0*/  CS2R R42, SRZ ;  /* 0x00000000002a7805 */ /* 0x000fe4000001ff00 */
[----:B------:R-:W-:Y:S02]  /*1600*/  CS2R R44, SRZ ;  /* 0x00000000002c7805 */ /* 0x000fe4000001ff00 */
[----:B------:R-:W-:Y:S02]  /*1610*/  CS2R R46, SRZ ;  /* 0x00000000002e7805 */ /* 0x000fe4000001ff00 */
[----:B------:R-:W-:Y:S02]  /*1620*/  CS2R R48, SRZ ;  /* 0x0000000000307805 */ /* 0x000fe4000001ff00 */
[----:B------:R-:W-:Y:S02]  /*1630*/  CS2R R50, SRZ ;  /* 0x0000000000327805 */ /* 0x000fe4000001ff00 */
[----:B------:R-:W-:-:S02]  /*1640*/  CS2R R52, SRZ ;  /* 0x0000000000347805 */ /* 0x000fc4000001ff00 */
[----:B------:R-:W-:Y:S01]  /*1650*/  CS2R R54, SRZ ;  /* 0x0000000000367805 */ /* 0x000fe2000001ff00 */
[----:B------:R-:W-:-:S04]  /*1660*/  ULEA.HI UR10, UR8, UR8, URZ, 0x1 ;  /* 0x00000008080a7291 */ /* 0x000fc8000f8f083f */
[----:B------:R-:W-:Y:S02]  /*1670*/  ULOP3.LUT UR11, UR10, 0x1ffffe, URZ, 0xc0, !UPT ;  /* 0x001ffffe0a0b7892 */ /* 0x000fe4000f8ec03f */
[----:B0-----:R-:W-:Y:S02]  /*1680*/  ULEA UR10, UR13, UR12, 0x18 ;  /* 0x0000000c0d0a7291 */ /* 0x001fe4000f8ec03f */
[----:B------:R-:W-:-:S03]  /*1690*/  UIADD3 UR11, UR8, -UR11, URZ ;  /* 0x8000000b080b7290 */ /* 0x000fc6000fffe03f */
[----:B------:R-:W-:Y:S01]  /*16a0*/  UMOV UR8, URZ ;  /* 0x0000003f00087c82 */ /* 0x000fe20008000000 */
[----:B------:R-:W-:-:S04]  /*16b0*/  ULEA UR11, UR11, UR10, 0xb ;  /* 0x0000000a0b0b7291 */ /* 0x000fc8000f8e583f */
[----:B------:R-:W-:-:S04]  /*16c0*/  UIADD3 UR11, UR11, 0x300, URZ ;  /* 0x000003000b0b7890 */ /* 0x000fc8000fffe03f */
[----:B------:R-:W-:-:S04]  /*16d0*/  USHF.R.U32.HI UR11, URZ, 0x4, UR11 ;  /* 0x000000043f0b7899 */ /* 0x000fc8000801160b */
[----:B------:R-:W-:Y:S01]  /*16e0*/  ULOP3.LUT UR11, UR11, 0x3fff, URZ, 0xc0, !UPT ;  /* 0x00003fff0b0b7892 */ /* 0x000fe2000f8ec03f */
[----:B-----5:R-:W-:Y:S11]  /*16f0*/  @!P0 BRA `(.L_x_14) ;  /* 0x00000004005c8947 */ /* 0x020ff60003800000 */
[----:B------:R-:W-:-:S13]  /*1700*/  ISETP.NE.AND P1, PT, R80, 0x3, PT ;  /* 0x000000035000780c */ /* 0x000fda0003f25270 */
[----:B------:R-:W-:Y:S05]  /*1710*/  @!P1 BRA `(.L_x_15) ;  /* 0x0000000000049947 */ /* 0x000fea0003800000 */
[----:B------:R-:W-:Y:S01]  /*1720*/  BPT.TRAP 0x1 ;  /* 0x000000040000795c */ /* 0x000fe20000300000 */
.L_x_15:
[----:B------:R-:W-:Y:S01]  /*1730*/  ULEA UR6, UR5, UR10, 0x3 ;  /* 0x0000000a05067291 */ /* 0x000fe2000f8e183f */
[----:B------:R-:W-:-:S05]  /*1740*/  IMAD.U32 R6, RZ, RZ, UR4 ;  /* 0x00000004ff067e24 */ /* 0x000fca000f8e00ff */
[----:B------:R-:W-:-:S04]  /*1750*/  SHF.L.U32 R6, R6, 0x1f, RZ ;  /* 0x0000001f06067819 */ /* 0x000fc800000006ff */
[----:B------:R0:W1:Y:S01]  /*1760*/  SYNCS.PHASECHK.TRANS64.TRYWAIT P0, [UR6], R6 ;  /* 0x00000006ff0075a7 */ /* 0x0000620008000146 */
[----:B------:R-:W-:Y:S05]  /*1770*/  @!P1 BRA `(.L_x_16) ;  /* 0x0000000000049947 */ /* 0x000fea0003800000 */
[----:B------:R-:W-:Y:S01]  /*1780*/  BPT.TRAP 0x1 ;  /* 0x000000040000795c */ /* 0x000fe20000300000 */
.L_x_16:
[----:B-1----:R-:W-:Y:S05]  /*1790*/  @P0 BRA `(.L_x_17) ;  /* 0x0000000000080947 */ /* 0x002fea0003800000 */
[----:B------:R-:W1:Y:S02]  /*17a0*/  SYNCS.PHASECHK.TRANS64.TRYWAIT P0, [UR6], R6 ;  /* 0x00000006ff0075a7 */ /* 0x000e640008000146 */
[----:B-1----:R-:W-:Y:S05]  /*17b0*/  @!P0 BRA `(.L_x_18) ;  /* 0x0000006400e48947 */ /* 0x002fea0003800000 */
.L_x_17:
[----:B------:R-:W-:Y:S01]  /*17c0*/  UIADD3 UR6, UR10, 0x25300, URZ ;  /* 0x000253000a067890 */ /* 0x000fe2000fffe03f */
[----:B------:R-:W-:Y:S01]  /*17d0*/  WARPGROUP.ARRIVE ;  /* 0x00000000000079c5 */ /* 0x000fe20000000000 */
[----:B------:R-:W-:Y:S01]  /*17e0*/  ULDC UR7, c[0x0][0x50c] ;  /* 0x0001430000077ab9 */ /* 0x000fe20000000800 */
[----:B------:R-:W-:Y:S01]  /*17f0*/  ULOP3.LUT UR12, UR11, 0x10000, URZ, 0xfc, !UPT ;  /* 0x000100000b0c7892 */ /* 0x000fe2000f8efc3f */
[----:B------:R-:W-:Y:S01]  /*1800*/  CS2R R14, SRZ ;  /* 0x00000000000e7805 */ /* 0x000fe2000001ff00 */
[----:B------:R-:W-:Y:S01]  /*1810*/  UISETP.NE.AND UP0, UPT, UR7, 0x1, UPT ;  /* 0x000000010700788c */ /* 0x000fe2000bf05270 */
[----:B------:R-:W-:Y:S01]  /*1820*/  IMAD.MOV.U32 R11, RZ, RZ, RZ ;  /* 0x000000ffff0b7224 */ /* 0x000fe200078e00ff */
[----:B------:R-:W-:Y:S01]  /*1830*/  USHF.R.U32.HI UR6, URZ, 0x4, UR6 ;  /* 0x000000043f067899 */ /* 0x000fe20008011606 */
[----:B------:R-:W-:Y:S01]  /*1840*/  CS2R R18, SRZ ;  /* 0x0000000000127805 */ /* 0x000fe2000001ff00 */
[----:B------:R-:W-:Y:S01]  /*1850*/  USEL UR7, URZ, 0x1, UP0 ;  /* 0x000000013f077887 */ /* 0x000fe20008000000 */
[----:B------:R-:W-:Y:S01]  /*1860*/  CS2R R20, SRZ ;  /* 0x0000000000147805 */ /* 0x000fe2000001ff00 */
[----:B------:R-:W-:Y:S01]  /*1870*/  ULOP3.LUT UR6, UR6, 0x3fff, URZ, 0xc0, !UPT ;  /* 0x00003fff06067892 */ /* 0x000fe2000f8ec03f */
[----:B------:R-:W-:Y:S01]  /*1880*/  CS2R R22, SRZ ;  /* 0x0000000000167805 */ /* 0x000fe2000001ff00 */
[----:B------:R-:W-:Y:S01]  /*1890*/  ULEA UR12, UR5, UR12, 0x8 ;  /* 0x0000000c050c7291 */ /* 0x000fe2000f8e403f */
[----:B------:R-:W-:Y:S01]  /*18a0*/  CS2R R56, SRZ ;  /* 0x0000000000387805 */ /* 0x000fe2000001ff00 */
[----:B------:R-:W-:Y:S01]  /*18b0*/  ULOP3.LUT UR6, UR6, 0x10000, URZ, 0xfc, !UPT ;  /* 0x0001000006067892 */ /* 0x000fe2000f8efc3f */
[----:B------:R-:W-:Y:S01]  /*18c0*/  ISETP.NE.AND P0, PT, RZ, UR7, PT ;  /* 0x00000007ff007c0c */ /* 0x000fe2000bf05270 */
[----:B------:R-:W-:Y:S01]  /*18d0*/  UMOV UR13, 0xc0000010 ;  /* 0xc0000010000d7882 */ /* 0x000fe20000000000 */
[----:B------:R-:W-:Y:S01]  /*18e0*/  UMOV UR15, 0xc0000010 ;  /* 0xc0000010000f7882 */ /* 0x000fe20000000000 */
[----:B------:R-:W-:Y:S01]  /*18f0*/  ULEA UR14, UR5, UR6, 0x7 ;  /* 0x00000006050e7291 */ /* 0x000fe2000f8e383f */
[----:B------:R-:W-:-:S02]  /*1900*/  CS2R R58, SRZ ;  /* 0x00000000003a7805 */ /* 0x000fc4000001ff00 */
[----:B------:R-:W-:Y:S01]  /*1910*/  CS2R R60, SRZ ;  /* 0x00000000003c7805 */ /* 0x000fe2000001ff00 */
[----:B------:R-:W-:Y:S01]  /*1920*/  UMOV UR6, 0x1 ;  /* 0x0000000100067882 */ /* 0x000fe20000000000 */
[----:B------:R-:W-:Y:S02]  /*1930*/  CS2R R62, SRZ ;  /* 0x00000000003e7805 */ /* 0x000fe4000001ff00 */
[----:B------:R-:W-:Y:S02]  /*1940*/  CS2R R64, SRZ ;  /* 0x0000000000407805 */ /* 0x000fe4000001ff00 */
[----:B------:R-:W-:Y:S01]  /*1950*/  CS2R R66, SRZ ;  /* 0x0000000000427805 */ /* 0x000fe2000001ff00 */
[----:B------:R-:W-:Y:S01]  /*1960*/  IMAD.MOV.U32 R68, RZ, RZ, RZ ;  /* 0x000000ffff447224 */ /* 0x000fe200078e00ff */
[----:B------:R-:W-:Y:S01]  /*1970*/  CS2R R70, SRZ ;  /* 0x0000000000467805 */ /* 0x000fe2000001ff00 */
[----:B------:R-:W-:Y:S01]  /*1980*/  QGMMA.64x64x32.F32.E5M2.E5M2 R24, gdesc[UR12], RZ, !UPT, gsb0 ;  /* 0x00e000000c1879f3 */ /* 0x000fe2000c0038ff */
[----:B------:R-:W-:-:S02]  /*1990*/  CS2R R72, SRZ ;  /* 0x0000000000487805 */ /* 0x000fc4000001ff00 */
[----:B------:R-:W-:Y:S02]  /*19a0*/  CS2R R74, SRZ ;  /* 0x00000000004a7805 */ /* 0x000fe4000001ff00 */
[----:B------:R-:W-:Y:S02]  /*19b0*/  CS2R R76, SRZ ;  /* 0x00000000004c7805 */ /* 0x000fe4000001ff00 */
[----:B------:R-:W-:Y:S01]  /*19c0*/  CS2R R78, SRZ ;  /* 0x00000000004e7805 */ /* 0x000fe2000001ff00 */
[----:B------:R-:W-:Y:S06]  /*19d0*/  @!P0 BRA `(.L_x_19) ;  /* 0x0000000000888947 */ /* 0x000fec0003800000 */
[----:B------:R-:W-:Y:S02]  /*19e0*/  WARPGROUP.DEPBAR.LE gsb0, 0x0 ;  /* 0x00008000000079c5 */ /* 0x000fe40000010000 */
[----:B------:R-:W-:-:S01]  /*19f0*/  FADD R79, RZ, R24 ;  /* 0x00000018ff4f7221 */ /* 0x000fc20000000000 */
[----:B------:R-:W-:Y:S01]  /*1a00*/  FADD R78, RZ, R25 ;  /* 0x00000019ff4e7221 */ /* 0x000fe20000000000 */
        /* <DEDUP_REMOVED lines=30> */
[----:B------:R-:W-:-:S06]  /*1bf0*/  UMOV UR6, URZ ;  /* 0x0000003f00067c82 */ /* 0x000fcc0008000000 */
.L_x_19:
[----:B------:R-:W-:-:S04]  /*1c00*/  UIADD3 UR16, UR5, 0x1, URZ ;  /* 0x0000000105107890 */ /* 0x000fc8000fffe03f */
[----:B------:R-:W-:-:S04]  /*1c10*/  UISETP.NE.AND UP0, UPT, UR16, 0x25, UPT ;  /* 0x000000251000788c */ /* 0x000fc8000bf05270 */
[----:B------:R-:W-:Y:S02]  /*1c20*/  USEL UR8, URZ, 0x1, UP0 ;  /* 0x000000013f087887 */ /* 0x000fe40008000000 */
[----:B------:R-:W-:Y:S02]  /*1c30*/  USEL UR16, UR16, URZ, UP0 ;  /* 0x0000003f10107287 */ /* 0x000fe40008000000 */
[----:B------:R-:W-:-:S06]  /*1c40*/  ULOP3.LUT UR8, UR4, UR8, URZ, 0x3c, !UPT ;  /* 0x0000000804087292 */ /* 0x000fcc000f8e3c3f */
[----:B------:R-:W-:Y:S01]  /*1c50*/  IMAD.U32 R9, RZ, RZ, UR8 ;  /* 0x00000008ff097e24 */ /* 0x000fe2000f8e00ff */
[----:B------:R-:W-:-:S06]  /*1c60*/  UMOV UR8, 0x1 ;  /* 0x0000000100087882 */ /* 0x000fcc0000000000 */
.L_x_14:
[----:B------:R-:W-:-:S04]  /*1c70*/  UISETP.LT.AND UP0, UPT, UR9, 0x1, UPT ;  /* 0x000000010900788c */ /* 0x000fc8000bf01270 */
[----:B------:R-:W-:-:S04]  /*1c80*/  USEL UR12, UR9, 0x1, UP0 ;  /* 0x00000001090c7887 */ /* 0x000fc80008000000 */
[----:B------:R-:W-:-:S04]  /*1c90*/  UIADD3 UR12, UR9, -UR12, URZ ;  /* 0x8000000c090c7290 */ /* 0x000fc8000fffe03f */
[----:B------:R-:W-:-:S06]  /*1ca0*/  UISETP.GE.AND UP0, UPT, UR12, 0x1, UPT ;  /* 0x000000010c00788c */ /* 0x000fcc000bf06270 */
[----:B------:R-:W-:-:S13]  /*1cb0*/  PLOP3.LUT P0, PT, PT, PT, UP0, 0x80, 0x0 ;  /* 0x000000000000781c */ /* 0x000fda0003f0f008 */
[----:B------:R-:W-:Y:S05]  /*1cc0*/  @!P0 BRA `(.L_x_20) ;  /* 0x0000000400708947 */ /* 0x000fea0003800000 */
[----:B01----:R-:W-:Y:S01]  /*1cd0*/  IMAD.U32 R6, RZ, RZ, UR12 ;  /* 0x0000000cff067e24 */ /* 0x003fe2000f8e00ff */
[----:B------:R-:W-:Y:S01]  /*1ce0*/  UMOV UR17, UR5 ;  /* 0x0000000500117c82 */ /* 0x000fe20008000000 */
[----:B------:R-:W-:-:S05]  /*1cf0*/  ULDC UR20, c[0x0][0x50c] ;  /* 0x0001430000147ab9 */ /* 0x000fca0000000800 */
.L_x_28:
[----:B------:R-:W-:-:S13]  /*1d00*/  ISETP.NE.AND P1, PT, R80, 0x3, PT ;  /* 0x000000035000780c */ /* 0x000fda0003f25270 */
[----:B01----:R-:W-:Y:S05]  /*1d10*/  @!P1 BRA `(.L_x_21) ;  /* 0x0000000000049947 */ /* 0x003fea0003800000 */
[----:B------:R-:W-:Y:S01]  /*1d20*/  BPT.TRAP 0x1 ;  /* 0x000000040000795c */ /* 0x000fe20000300000 */
.L_x_21:
[----:B------:R-:W0:Y:S01]  /*1d30*/  S2UR UR12, SR_CgaCtaId ;  /* 0x00000000000c79c3 */ /* 0x000e220000008800 */
[----:B------:R-:W-:Y:S01]  /*1d40*/  UMOV UR10, 0x400 ;  /* 0x00000400000a7882 */ /* 0x000fe20000000000 */
[----:B------:R-:W-:Y:S01]  /*1d50*/  SHF.L.U32 R7, R9, 0x1f, RZ ;  /* 0x0000001f09077819 */ /* 0x000fe200000006ff */
[----:B0-----:R-:W-:-:S04]  /*1d60*/  ULEA UR10, UR12, UR10, 0x18 ;  /* 0x0000000a0c0a7291 */ /* 0x001fc8000f8ec03f */
[----:B------:R-:W-:-:S09]  /*1d70*/  ULEA UR12, UR16, UR10, 0x3 ;  /* 0x0000000a100c7291 */ /* 0x000fd2000f8e183f */
[----:B------:R0:W1:Y:S01]  /*1d80*/  SYNCS.PHASECHK.TRANS64.TRYWAIT P0, [UR12], R7 ;  /* 0x00000007ff0075a7 */ /* 0x000062000800014c */
[----:B------:R-:W-:Y:S05]  /*1d90*/  @!P1 BRA `(.L_x_22) ;  /* 0x0000000000049947 */ /* 0x000fea0003800000 */
[----:B------:R-:W-:Y:S01]  /*1da0*/  BPT.TRAP 0x1 ;  /* 0x000000040000795c */ /* 0x000fe20000300000 */
.L_x_22:
[----:B-1----:R-:W-:Y:S05]  /*1db0*/  @P0 BRA `(.L_x_23) ;  /* 0x0000000000080947 */ /* 0x002fea0003800000 */
[----:B------:R-:W1:Y:S02]  /*1dc0*/  SYNCS.PHASECHK.TRANS64.TRYWAIT P0, [UR12], R7 ;  /* 0x00000007ff0075a7 */ /* 0x000e64000800014c */
[----:B-1----:R-:W-:Y:S05]  /*1dd0*/  @!P0 BRA `(.L_x_24) ;  /* 0x0000006000748947 */ /* 0x002fea0003800000 */
.L_x_23:
[----:B------:R-:W-:Y:S01]  /*1de0*/  UIADD3 UR12, UR10, 0x25300, URZ ;  /* 0x000253000a0c7890 */ /* 0x000fe2000fffe03f */
[----:B------:R-:W-:Y:S01]  /*1df0*/  WARPGROUP.ARRIVE ;  /* 0x00000000000079c5 */ /* 0x000fe20000000000 */
[----:B------:R-:W-:Y:S02]  /*1e00*/  UISETP.NE.AND UP0, UPT, UR7, URZ, UPT ;  /* 0x0000003f0700728c */ /* 0x000fe4000bf05270 */
[----:B------:R-:W-:Y:S02]  /*1e10*/  USHF.R.U32.HI UR12, URZ, 0x4, UR12 ;  /* 0x000000043f0c7899 */ /* 0x000fe4000801160c */
[----:B------:R-:W-:Y:S02]  /*1e20*/  USEL UR8, UR8, URZ, !UP0 ;  /* 0x0000003f08087287 */ /* 0x000fe4000c000000 */
[----:B------:R-:W-:Y:S02]  /*1e30*/  ULOP3.LUT UR7, UR12, 0x3fff, URZ, 0xc0, !UPT ;  /* 0x00003fff0c077892 */ /* 0x000fe4000f8ec03f */
[----:B------:R-:W-:-:S02]  /*1e40*/  ULOP3.LUT UR12, UR11, 0x10000, URZ, 0xfc, !UPT ;  /* 0x000100000b0c7892 */ /* 0x000fc4000f8efc3f */
[----:B------:R-:W-:Y:S02]  /*1e50*/  ULOP3.LUT UR7, UR7, 0x10000, URZ, 0xfc, !UPT ;  /* 0x0001000007077892 */ /* 0x000fe4000f8efc3f */
[----:B------:R-:W-:Y:S02]  /*1e60*/  UISETP.NE.U32.AND UP0, UPT, UR8, URZ, UPT ;  /* 0x0000003f0800728c */ /* 0x000fe4000bf05070 */
[----:B------:R-:W-:Y:S02]  /*1e70*/  ULEA UR12, UR16, UR12, 0x8 ;  /* 0x0000000c100c7291 */ /* 0x000fe4000f8e403f */
[----:B------:R-:W-:Y:S01]  /*1e80*/  ULEA UR14, UR16, UR7, 0x7 ;  /* 0x00000007100e7291 */ /* 0x000fe2000f8e383f */
[----:B------:R-:W-:Y:S01]  /*1e90*/  UMOV UR13, 0xc0000010 ;  /* 0xc0000010000d7882 */ /* 0x000fe20000000000 */
[----:B------:R-:W-:Y:S01]  /*1ea0*/  UMOV UR15, 0xc0000010 ;  /* 0xc0000010000f7882 */ /* 0x000fe20000000000 */
[----:B------:R-:W-:-:S06]  /*1eb0*/  UIADD3 UR6, UR6, 0x1, URZ ;  /* 0x0000000106067890 */ /* 0x000fcc000fffe03f */
[----:B------:R-:W-:Y:S01]  /*1ec0*/  QGMMA.64x64x32.F32.E5M2.E5M2 R24, gdesc[UR12], R24, UP0, gsb0 ;  /* 0x00e000000c1879f3 */ /* 0x000fe2000b803818 */
[----:B------:R-:W-:-:S04]  /*1ed0*/  UISETP.NE.AND UP0, UPT, UR6, UR20, UPT ;  /* 0x000000140600728c */ /* 0x000fc8000bf05270 */
[----:B------:R-:W-:-:S06]  /*1ee0*/  USEL UR7, URZ, 0x1, UP0 ;  /* 0x000000013f077887 */ /* 0x000fcc0008000000 */
[----:B------:R-:W-:Y:S01]  /*1ef0*/  ISETP.NE.AND P0, PT, RZ, UR7, PT ;  /* 0x00000007ff007c0c */ /* 0x000fe2000bf05270 */
[----:B------:R-:W-:-:S12]  /*1f00*/  WARPGROUP.DEPBAR.LE gsb0, 0x1 ;  /* 0x00008000000079c5 */ /* 0x000fd80000010100 */
[----:B------:R-:W-:Y:S05]  /*1f10*/  @!P0 BRA `(.L_x_25) ;  /* 0x0000000000888947 */ /* 0x000fea0003800000 */
[----:B------:R-:W-:Y:S02]  /*1f20*/  WARPGROUP.DEPBAR.LE gsb0, 0x0 ;  /* 0x00008000000079c5 */ /* 0x000fe40000010000 */
[----:B------:R-:W-:-:S01]  /*1f30*/  FADD R79, R24, R79 ;  /* 0x0000004f184f7221 */ /* 0x000fc20000000000 */
[----:B------:R-:W-:Y:S01]  /*1f40*/  FADD R78, R25, R78 ;  /* 0x0000004e194e7221 */ /* 0x000fe20000000000 */
        /* <DEDUP_REMOVED lines=30> */
[----:B------:R-:W-:-:S06]  /*2130*/  UMOV UR6, URZ ;  /* 0x0000003f00067c82 */ /* 0x000fcc0008000000 */
.L_x_25:
[----:B------:R-:W-:Y:S05]  /*2140*/  @!P1 BRA `(.L_x_26) ;  /* 0x0000000000049947 */ /* 0x000fea0003800000 */
[----:B------:R-:W-:Y:S01]  /*2150*/  BPT.TRAP 0x1 ;  /* 0x000000040000795c */ /* 0x000fe20000300000 */
.L_x_26:
[----:B------:R-:W-:Y:S01]  /*2160*/  ULEA UR8, UR17, UR10, 0x3 ;  /* 0x0000000a11087291 */ /* 0x000fe2000f8e183f */
[----:B------:R-:W-:-:S03]  /*2170*/  ISETP.GT.U32.AND P0, PT, R4, 0x1, PT ;  /* 0x000000010400780c */ /* 0x000fc60003f04070 */
[----:B------:R-:W-:-:S04]  /*2180*/  UIADD3 UR8, UR8, 0x128, URZ ;  /* 0x0000012808087890 */ /* 0x000fc8000fffe03f */
[----:B------:R-:W-:-:S09]  /*2190*/  UPRMT UR8, URZ, 0x654, UR8 ;  /* 0x000006543f087896 */ /* 0x000fd20008000008 */
[----:B------:R-:W-:Y:S01]  /*21a0*/  SYNCS.ARRIVE.TRANS64.RED.A1T0 RZ, [UR8], RZ ;  /* 0x000000ffffff79a7 */ /* 0x000fe20008100408 */
[----:B------:R-:W-:Y:S05]  /*21b0*/  @P0 BRA `(.L_x_27) ;  /* 0x0000000000040947 */ /* 0x000fea0003800000 */
[----:B------:R-:W-:Y:S01]  /*21c0*/  BPT.TRAP 0x1 ;  /* 0x000000040000795c */ /* 0x000fe20000300000 */
.L_x_27:
[----:B------:R-:W-:Y:S01]  /*21d0*/  UIADD3 UR16, UR16, 0x1, URZ ;  /* 0x0000000110107890 */ /* 0x000fe2000fffe03f */
[C---:B------:R-:W-:Y:S01]  /*21e0*/  ISETP.GT.AND P0, PT, R6.reuse, 0x1, PT ;  /* 0x000000010600780c */ /* 0x040fe20003f04270 */
[----:B------:R-:W-:Y:S01]  /*21f0*/  UIADD3 UR17, UR17, 0x1, URZ ;  /* 0x0000000111117890 */ /* 0x000fe2000fffe03f */
[----:B------:R-:W-:Y:S01]  /*2200*/  VIADD R6, R6, 0xffffffff ;  /* 0xffffffff06067836 */ /* 0x000fe20000000000 */
[----:B------:R-:W-:Y:S02]  /*2210*/  UISETP.NE.AND UP0, UPT, UR16, 0x25, UPT ;  /* 0x000000251000788c */ /* 0x000fe4000bf05270 */
[----:B------:R-:W-:Y:S02]  /*2220*/  UISETP.NE.AND UP1, UPT, UR17, 0x25, UPT ;  /* 0x000000251100788c */ /* 0x000fe4000bf25270 */
[----:B------:R-:W-:Y:S02]  /*2230*/  USEL UR8, URZ, 0x1, UP0 ;  /* 0x000000013f087887 */ /* 0x000fe40008000000 */
[----:B------:R-:W-:-:S02]  /*2240*/  USEL UR16, UR16, URZ, UP0 ;  /* 0x0000003f10107287 */ /* 0x000fc40008000000 */
[----:B------:R-:W-:Y:S02]  /*2250*/  USEL UR17, UR17, URZ, UP1 ;  /* 0x0000003f11117287 */ /* 0x000fe40008800000 */
[----:B------:R-:W-:Y:S01]  /*2260*/  LOP3.LUT R9, R9, UR8, RZ, 0x3c, !PT ;  /* 0x0000000809097c12 */ /* 0x000fe2000f8e3cff */
[----:B------:R-:W-:Y:S01]  /*2270*/  UMOV UR8, 0x1 ;  /* 0x0000000100087882 */ /* 0x000fe20000000000 */
[----:B------:R-:W-:Y:S08]  /*2280*/  @P0 BRA `(.L_x_28) ;  /* 0xfffffff8009c0947 */ /* 0x000ff0000383ffff */
.L_x_20:
[----:B------:R-:W-:Y:S01]  /*2290*/  UISETP.NE.AND UP0, UPT, UR6, URZ, UPT ;  /* 0x0000003f0600728c */ /* 0x000fe2000bf05270 */
[----:B01----:R-:W0:Y:S03]  /*22a0*/  LDC R6, c[0x0][0x28c] ;  /* 0x0000a300ff067b82 */ /* 0x003e260000000800 */
[----:B------:R-:W-:-:S06]  /*22b0*/  USEL UR6, URZ, 0x1, !UP0 ;  /* 0x000000013f067887 */ /* 0x000fcc000c000000 */
[----:B------:R-:W-:Y:S02]  /*22c0*/  ISETP.NE.AND P0, PT, RZ, UR6, PT ;  /* 0x00000006ff007c0c */ /* 0x000fe4000bf05270 */
[----:B0-----:R-:W-:-:S11]  /*22d0*/  ISETP.GE.AND P1, PT, R6, 0x1, PT ;  /* 0x000000010600780c */ /* 0x001fd60003f26270 */
[----:B------:R-:W-:Y:S05]  /*22e0*/  @!P0 BRA `(.L_x_29) ;  /* 0x0000000000848947 */ /* 0x000fea0003800000 */
[----:B------:R-:W-:Y:S02]  /*22f0*/  WARPGROUP.DEPBAR.LE gsb0, 0x0 ;  /* 0x00008000000079c5 */ /* 0x000fe40000010000 */
[----:B------:R-:W-:Y:S01]  /*2300*/  FADD R79, R24, R79 ;  /* 0x0000004f184f7221 */ /* 0x000fe20000000000 */
        /* <DEDUP_REMOVED lines=30> */
[----:B------:R-:W-:-:S07]  /*24f0*/  FADD R14, R14, R55 ;  /* 0x000000370e0e7221 */ /* 0x000fce0000000000 */
.L_x_29:
[----:B------:R-:W-:Y:S02]  /*2500*/  WARPGROUP.DEPBAR.LE gsb0, 0x0 ;  /* 0x00008000000079c5 */ /* 0x000fe40000010000 */
[----:B------:R-:W-:Y:S05]  /*2510*/  @!P1 BRA `(.L_x_30) ;  /* 0x0000000000489947 */ /* 0x000fea0003800000 */
[----:B------:R-:W-:-:S13]  /*2520*/  ISETP.NE.AND P0, PT, R80, 0x3, PT ;  /* 0x000000035000780c */ /* 0x000fda0003f05270 */
[----:B------:R-:W-:Y:S05]  /*2530*/  @!P0 BRA `(.L_x_31) ;  /* 0x0000000000048947 */ /* 0x000fea0003800000 */
[----:B------:R-:W-:Y:S01]  /*2540*/  BPT.TRAP 0x1 ;  /* 0x000000040000795c */ /* 0x000fe20000300000 */
.L_x_31:
[----:B------:R-:W-:Y:S01]  /*2550*/  UISETP.LT.AND UP0, UPT, UR9, 0x1, UPT ;  /* 0x000000010900788c */ /* 0x000fe2000bf01270 */
[----:B------:R-:W-:-:S03]  /*2560*/  ISETP.GT.U32.AND P0, PT, R4, 0x1, PT ;  /* 0x000000010400780c */ /* 0x000fc60003f04070 */
[----:B------:R-:W-:-:S04]  /*2570*/  USEL UR8, UR9, 0x1, UP0 ;  /* 0x0000000109087887 */ /* 0x000fc80008000000 */
[----:B------:R-:W-:-:S04]  /*2580*/  UIADD3 UR8, UR5, UR9, -UR8 ;  /* 0x0000000905087290 */ /* 0x000fc8000fffe808 */
[----:B------:R-:W-:-:S04]  /*2590*/  UIMAD.WIDE.U32 UR6, UR8, -0x45306eb3, URZ ;  /* 0xbacf914d080678a5 */ /* 0x000fc8000f8e003f */
[----:B------:R-:W-:-:S04]  /*25a0*/  UIADD3 UR6, UR8, -UR7, URZ ;  /* 0x8000000708067290 */ /* 0x000fc8000fffe03f */
[----:B------:R-:W-:-:S04]  /*25b0*/  ULEA.HI UR6, UR6, UR7, URZ, 0x1f ;  /* 0x0000000706067291 */ /* 0x000fc8000f8ff83f */
[----:B------:R-:W-:-:S04]  /*25c0*/  USHF.R.U32.HI UR6, URZ, 0x5, UR6 ;  /* 0x000000053f067899 */ /* 0x000fc80008011606 */
[----:B------:R-:W-:-:S04]  /*25d0*/  UIMAD UR6, UR6, -0x25, UR8 ;  /* 0xffffffdb060678a4 */ /* 0x000fc8000f8e0208 */
[----:B------:R-:W-:-:S04]  /*25e0*/  ULEA UR6, UR6, UR10, 0x3 ;  /* 0x0000000a06067291 */ /* 0x000fc8000f8e183f */
[----:B------:R-:W-:-:S04]  /*25f0*/  UIADD3 UR6, UR6, 0x128, URZ ;  /* 0x0000012806067890 */ /* 0x000fc8000fffe03f */
[----:B------:R-:W-:-:S09]  /*2600*/  UPRMT UR6, URZ, 0x654, UR6 ;  /* 0x000006543f067896 */ /* 0x000fd20008000006 */
[----:B------:R-:W-:Y:S01]  /*2610*/  SYNCS.ARRIVE.TRANS64.RED.A1T0 RZ, [UR6], RZ ;  /* 0x000000ffffff79a7 */ /* 0x000fe20008100406 */
[----:B------:R-:W-:Y:S05]  /*2620*/  @P0 BRA `(.L_x_30) ;  /* 0x0000000000040947 */ /* 0x000fea0003800000 */
[----:B------:R-:W-:Y:S01]  /*2630*/  BPT.TRAP 0x1 ;  /* 0x000000040000795c */ /* 0x000fe20000300000 */
.L_x_30:
[----:B------:R-:W0:Y:S01]  /*2640*/  LDC R24, c[0x0][0x288] ;  /* 0x0000a200ff187b82 */ /* 0x000e220000000800 */
[--C-:B------:R-:W-:Y:S01]  /*2650*/  SHF.R.U32.HI R6, RZ, 0x2, R2.reuse ;  /* 0x00000002ff067819 */ /* 0x100fe20000011602 */
[----:B------:R-:W-:Y:S01]  /*2660*/  IMAD.SHL.U32 R17, R12, 0x40, RZ ;  /* 0x000000400c117824 */ /* 0x000fe200078e00ff */
[C---:B------:R-:W-:Y:S01]  /*2670*/  LOP3.LUT R8, R2.reuse, 0x60, RZ, 0xc0, !PT ;  /* 0x0000006002087812 */ /* 0x040fe200078ec0ff */
[----:B------:R-:W-:Y:S01]  /*2680*/  UIADD3 UR8, UR9, UR5, URZ ;  /* 0x0000000509087290 */ /* 0x000fe2000fffe03f */
[----:B------:R-:W-:Y:S01]  /*2690*/  SHF.R.U32.HI R9, RZ, 0x7, R2 ;  /* 0x00000007ff097819 */ /* 0x000fe20000011602 */
[----:B------:R-:W-:Y:S01]  /*26a0*/  IMAD.SHL.U32 R12, R2, 0x2, RZ ;  /* 0x00000002020c7824 */ /* 0x000fe200078e00ff */
[----:B------:R-:W-:Y:S01]  /*26b0*/  LOP3.LUT R7, R6, 0x7, RZ, 0xc0, !PT ;  /* 0x0000000706077812 */ /* 0x000fe200078ec0ff */
[----:B------:R-:W-:Y:S01]  /*26c0*/  UISETP.GT.U32.AND UP0, UPT, UR8, 0x24, UPT ;  /* 0x000000240800788c */ /* 0x000fe2000bf04070 */
[----:B------:R-:W-:Y:S01]  /*26d0*/  SHF.R.U32.HI R8, RZ, 0x1, R8 ;  /* 0x00000001ff087819 */ /* 0x000fe20000011608 */
[----:B------:R-:W-:Y:S01]  /*26e0*/  UIMAD.WIDE.U32 UR6, UR8, -0x45306eb3, URZ ;  /* 0xbacf914d080678a5 */ /* 0x000fe2000f8e003f */
[----:B------:R-:W-:Y:S01]  /*26f0*/  LOP3.LUT R6, R9, 0x1, RZ, 0xc0, !PT ;  /* 0x0000000109067812 */ /* 0x000fe200078ec0ff */
[----:B------:R-:W-:Y:S01]  /*2700*/  ULDC UR12, c[0x0][0x284] ;  /* 0x0000a100000c7ab9 */ /* 0x000fe20000000800 */
[----:B------:R-:W-:Y:S01]  /*2710*/  IADD3 R13, RZ, -R8, -R7 ;  /* 0x80000008ff0d7210 */ /* 0x000fe20007ffe807 */
[----:B------:R-:W-:Y:S01]  /*2720*/  UISETP.LT.U32.AND UP0, UPT, UR9, 0x25, UP0 ;  /* 0x000000250900788c */ /* 0x000fe20008701070 */
[----:B------:R-:W-:Y:S01]  /*2730*/  SHF.R.S32.HI R32, RZ, 0x1f, R69 ;  /* 0x0000001fff207819 */ /* 0x000fe20000011445 */
[C---:B------:R-:W-:Y:S01]  /*2740*/  IMAD.SHL.U32 R26, R6.reuse, 0x40, RZ ;  /* 0x00000040061a7824 */ /* 0x040fe200078e00ff */
[----:B------:R-:W-:Y:S01]  /*2750*/  UIADD3 UR5, UR8, -UR7, URZ ;  /* 0x8000000708057290 */ /* 0x000fe2000fffe03f */
[----:B------:R-:W-:Y:S01]  /*2760*/  IMAD R25, R6, -0x40, R13 ;  /* 0xffffffc006197824 */ /* 0x000fe200078e020d */
[----:B------:R-:W-:Y:S01]  /*2770*/  LOP3.LUT R6, R2, 0x3, RZ, 0xc0, !PT ;  /* 0x0000000302067812 */ /* 0x000fe200078ec0ff */
[----:B------:R-:W-:Y:S01]  /*2780*/  UISETP.GE.U32.AND UP1, UPT, UR9, 0x25, UPT ;  /* 0x000000250900788c */ /* 0x000fe2000bf26070 */
[----:B------:R-:W-:Y:S01]  /*2790*/  LOP3.LUT R9, R26, 0x40, R7, 0xe2, !PT ;  /* 0x000000401a097812 */ /* 0x000fe200078ee207 */
[----:B------:R-:W-:Y:S01]  /*27a0*/  USEL UR6, URZ, 0x1, !UP0 ;  /* 0x000000013f067887 */ /* 0x000fe2000c000000 */
[C---:B------:R-:W-:Y:S01]  /*27b0*/  LOP3.LUT R12, R17.reuse, 0x6, R12, 0xf8, !PT ;  /* 0x00000006110c7812 */ /* 0x040fe200078ef80c */
[----:B0-----:R-:W-:Y:S01]  /*27c0*/  IMAD R26, R6, -0x2, R24 ;  /* 0xfffffffe061a7824 */ /* 0x001fe200078e0218 */
[----:B------:R-:W-:Y:S01]  /*27d0*/  ISETP.GE.AND P0, PT, R17, R24, PT ;  /* 0x000000181100720c */ /* 0x000fe20003f06270 */
[----:B------:R-:W-:Y:S01]  /*27e0*/  IMAD.SHL.U32 R24, R16, 0x80, RZ ;  /* 0x0000008010187824 */ /* 0x000fe200078e00ff */
[----:B------:R-:W-:Y:S01]  /*27f0*/  ULEA.HI UR5, UR5, UR7, URZ, 0x1f ;  /* 0x0000000705057291 */ /* 0x000fe2000f8ff83f */
[----:B------:R-:W-:Y:S01]  /*2800*/  SHF.R.S32.HI R13, RZ, 0x1f, R12 ;  /* 0x0000001fff0d7819 */ /* 0x000fe2000001140c */
[----:B------:R-:W-:Y:S01]  /*2810*/  ULDC.64 UR10, c[0x0][0x5d0] ;  /* 0x00017400000a7ab9 */ /* 0x000fe20000000a00 */
[----:B------:R-:W-:Y:S01]  /*2820*/  ULOP3.LUT UR4, UR4, UR6, URZ, 0x3c, !UPT ;  /* 0x0000000604047292 */ /* 0x000fe2000f8e3c3f */
[----:B------:R-:W-:Y:S01]  /*2830*/  ISETP.GE.OR P0, PT, R24, UR12, P0 ;  /* 0x0000000c18007c0c */ /* 0x000fe20008706670 */
[----:B------:R-:W-:Y:S01]  /*2840*/  IMAD R6, R32, UR10, RZ ;  /* 0x0000000a20067c24 */ /* 0x000fe2000f8e02ff */
[----:B------:R-:W-:Y:S01]  /*2850*/  USHF.R.U32.HI UR5, URZ, 0x5, UR5 ;  /* 0x000000053f057899 */ /* 0x000fe20008011605 */
[----:B------:R-:W-:Y:S01]  /*2860*/  IMAD.WIDE R28, R16, 0x80, RZ ;  /* 0x00000080101c7825 */ /* 0x000fe200078e02ff */
[----:B------:R-:W-:-:S02]  /*2870*/  IADD3 R25, -R24, UR12, R25 ;  /* 0x0000000c18197c10 */ /* 0x000fc4000fffe119 */
[----:B------:R-:W-:Y:S01]  /*2880*/  @UP1 ULOP3.LUT UR4, UR4, 0x1, UR5, 0x78, !UPT ;  /* 0x0000000104041892 */ /* 0x000fe2000f8e7805 */
[C---:B------:R-:W-:Y:S01]  /*2890*/  IMAD R27, R69.reuse, UR11, R6 ;  /* 0x0000000b451b7c24 */ /* 0x040fe2000f8e0206 */
[----:B------:R-:W-:Y:S01]  /*28a0*/  UIMAD UR5, UR5, -0x25, UR8 ;  /* 0xffffffdb050578a4 */ /* 0x000fe2000f8e0208 */
[----:B------:R-:W-:Y:S01]  /*28b0*/  IMAD.WIDE.U32 R6, R69, UR10, R12 ;  /* 0x0000000a45067c25 */ /* 0x000fe2000f8e000c */
[----:B------:R-:W-:-:S03]  /*28c0*/  LOP3.LUT R33, R28, R9, R8, 0xfe, !PT ;  /* 0x000000091c217212 */ /* 0x000fc600078efe08 */
[----:B------:R-:W-:Y:S02]  /*28d0*/  IMAD.IADD R7, R7, 0x1, R27 ;  /* 0x0000000107077824 */ /* 0x000fe400078e021b */
[----:B------:R-:W-:Y:S02]  /*28e0*/  IMAD.IADD R26, R26, 0x1, -R17 ;  /* 0x000000011a1a7824 */ /* 0x000fe400078e0a11 */
[----:B------:R-:W-:Y:S01]  /*28f0*/  IMAD.MOV.U32 R24, RZ, RZ, -0x1 ;  /* 0xffffffffff187424 */ /* 0x000fe200078e00ff */
[----:B------:R-:W-:Y:S06]  /*2900*/  @P0 BRA `(.L_x_32) ;  /* 0x0000002400940947 */ /* 0x000fec0003800000 */
[----:B------:R-:W0:Y:S01]  /*2910*/  LDC.64 R30, c[0x0][0x5c8] ;  /* 0x00017200ff1e7b82 */ /* 0x000e220000000a00 */
[----:B------:R-:W-:Y:S01]  /*2920*/  ULDC.64 UR6, c[0x0][0x5c0] ;  /* 0x0001700000067ab9 */ /* 0x000fe20000000a00 */
[----:B------:R-:W-:Y:S01]  /*2930*/  BSSY B0, `(.L_x_32) ;  /* 0x0000262000007945 */ /* 0x000fe20003800000 */
[-C--:B0-----:R-:W-:Y:S02]  /*2940*/  IMAD R8, R29, R30.reuse, RZ ;  /* 0x0000001e1d087224 */ /* 0x081fe400078e02ff */
[----:B------:R-:W-:-:S04]  /*2950*/  IMAD.WIDE.U32 R6, R33, R30, R6 ;  /* 0x0000001e21067225 */ /* 0x000fc800078e0006 */
[----:B------:R-:W-:Y:S01]  /*2960*/  IMAD R17, R33, R31, R8 ;  /* 0x0000001f21117224 */ /* 0x000fe200078e0208 */
[----:B------:R-:W-:Y:S02]  /*2970*/  LEA R9, P0, R30, R6, 0x3 ;  /* 0x000000061e097211 */ /* 0x000fe400078018ff */
[----:B------:R-:W-:Y:S01]  /*2980*/  IADD3 R8, P1, R6, UR6, RZ ;  /* 0x0000000606087c10 */ /* 0x000fe2000ff3e0ff */
[----:B------:R-:W-:Y:S01]  /*2990*/  IMAD.IADD R17, R7, 0x1, R17 ;  /* 0x0000000107117824 */ /* 0x000fe200078e0211 */
[----:B------:R-:W-:-:S04]  /*29a0*/  IADD3 R6, P2, R9, UR6, RZ ;  /* 0x0000000609067c10 */ /* 0x000fc8000ff5e0ff */
[----:B------:R-:W-:Y:S02]  /*29b0*/  LEA.HI.X R7, R30, R17, R31, 0x3, P0 ;  /* 0x000000111e077211 */ /* 0x000fe400000f1c1f */
[----:B----45:R-:W-:Y:S02]  /*29c0*/  FSETP.NEU.AND P0, PT, R10, RZ, PT ;  /* 0x000000ff0a00720b */ /* 0x030fe40003f0d000 */
[----:B------:R-:W-:Y:S02]  /*29d0*/  IADD3.X R9, R17, UR7, RZ, P1, !PT ;  /* 0x0000000711097c10 */ /* 0x000fe40008ffe4ff */
[----:B------:R-:W-:-:S09]  /*29e0*/  IADD3.X R7, R7, UR7, RZ, P2, !PT ;  /* 0x0000000707077c10 */ /* 0x000fd200097fe4ff */
[----:B------:R-:W-:Y:S05]  /*29f0*/  @!P0 BRA `(.L_x_33) ;  /* 0x0000001c00148947 */ /* 0x000fea0003800000 */
[----:B------:R-:W-:Y:S01]  /*2a00*/  ULDC.64 UR6, c[0x0][0x5b8] ;  /* 0x00016e0000067ab9 */ /* 0x000fe20000000a00 */
[----:B------:R-:W-:Y:S01]  /*2a10*/  ISETP.GE.AND P0, PT, R26, 0x1, PT ;  /* 0x000000011a00780c */ /* 0x000fe20003f06270 */
[----:B------:R-:W-:Y:S01]  /*2a20*/  IMAD R30, R32, UR6, RZ ;  /* 0x00000006201e7c24 */ /* 0x000fe2000f8e02ff */
[----:B------:R-:W-:Y:S01]  /*2a30*/  ULDC.64 UR10, c[0x0][0x5a8] ;  /* 0x00016a00000a7ab9 */ /* 0x000fe20000000a00 */
[----:B------:R-:W-:Y:S01]  /*2a40*/  IMAD.WIDE.U32 R16, R69, UR6, R12 ;  /* 0x0000000645107c25 */ /* 0x000fe2000f8e000c */
[----:B------:R-:W-:Y:S01]  /*2a50*/  ISETP.LT.OR P3, PT, R25, 0x1, !P0 ;  /* 0x000000011900780c */ /* 0x000fe20004761670 */
[----:B------:R-:W-:Y:S02]  /*2a60*/  BSSY B1, `(.L_x_34) ;  /* 0x000000c000017945 */ /* 0x000fe40003800000 */
[----:B------:R-:W-:Y:S01]  /*2a70*/  IMAD R69, R69, UR7, R30 ;  /* 0x0000000745457c24 */ /* 0x000fe2000f8e021e */
[----:B------:R-:W-:Y:S02]  /*2a80*/  ULDC.64 UR6, c[0x0][0x5b0] ;  /* 0x00016c0000067ab9 */ /* 0x000fe40000000a00 */
[----:B------:R-:W-:-:S02]  /*2a90*/  IMAD R27, R29, UR6, RZ ;  /* 0x000000061d1b7c24 */ /* 0x000fc4000f8e02ff */
[----:B------:R-:W-:Y:S02]  /*2aa0*/  IMAD.IADD R17, R17, 0x1, R69 ;  /* 0x0000000111117824 */ /* 0x000fe400078e0245 */
[C---:B------:R-:W-:Y:S02]  /*2ab0*/  IMAD R27, R33.reuse, UR7, R27 ;  /* 0x00000007211b7c24 */ /* 0x040fe4000f8e021b */
[----:B------:R-:W-:-:S03]  /*2ac0*/  IMAD.WIDE.U32 R12, R33, UR6, R16 ;  /* 0x00000006210c7c25 */ /* 0x000fc6000f8e0010 */
[----:B------:R-:W-:-:S04]  /*2ad0*/  IADD3 R12, P1, R12, UR10, RZ ;  /* 0x0000000a0c0c7c10 */ /* 0x000fc8000ff3e0ff */
[--C-:B------:R-:W-:Y:S02]  /*2ae0*/  IADD3.X R13, R13, UR11, R27.reuse, P1, !PT ;  /* 0x0000000b0d0d7c10 */ /* 0x100fe40008ffe41b */
[----:B------:R-:W-:Y:S01]  /*2af0*/  PRMT R27, RZ, 0x7610, R27 ;  /* 0x00007610ff1b7816 */ /* 0x000fe2000000001b */
[----:B------:R-:W-:Y:S06]  /*2b00*/  @P3 BRA `(.L_x_35) ;  /* 0x0000000000043947 */ /* 0x000fec0003800000 */
[----:B------:R0:W5:Y:S02]  /*2b10*/  LDG.E.U8 R27, desc[UR18][R12.64] ;  /* 0x000000120c1b7981 */ /* 0x000164000c1e1100 */
.L_x_35:
[----:B------:R-:W-:Y:S05]  /*2b20*/  BSYNC B1 ;  /* 0x0000000000017941 */ /* 0x000fea0003800000 */
.L_x_34:
[----:B-----5:R-:W-:Y:S01]  /*2b30*/  LOP3.LUT R27, R27, 0xff, RZ, 0xc0, !PT ;  /* 0x000000ff1b1b7812 */ /* 0x020fe200078ec0ff */
[----:B------:R-:W-:Y:S01]  /*2b40*/  BSSY B1, `(.L_x_36) ;  /* 0x000000c000017945 */ /* 0x000fe20003800000 */
[----:B------:R-:W-:Y:S02]  /*2b50*/  ISETP.GE.AND P1, PT, R26, 0x2, PT ;  /* 0x000000021a00780c */ /* 0x000fe40003f26270 */
[----:B------:R-:W-:Y:S02]  /*2b60*/  F2FP.F16.E5M2.UNPACK_B R27, R27 ;  /* 0x0000001bff1b723e */ /* 0x000fe400020004ff */
[----:B------:R-:W-:-:S03]  /*2b70*/  ISETP.LT.OR P2, PT, R25, 0x1, !P1 ;  /* 0x000000011900780c */ /* 0x000fc60004f41670 */
[----:B------:R-:W-:-:S05]  /*2b80*/  HADD2.F32 R27, -RZ, R27.H0_H0 ;  /* 0x2000001bff1b7230 */ /* 0x000fca0000004100 */
[----:B------:R-:W-:Y:S01]  /*2b90*/  FMUL R30, R27, R10 ;  /* 0x0000000a1b1e7220 */ /* 0x000fe20000400000 */
[----:B------:R-:W-:-:S03]  /*2ba0*/  PRMT R27, RZ, 0x7610, R27 ;  /* 0x00007610ff1b7816 */ /* 0x000fc6000000001b */
[----:B--2---:R-:W-:-:S05]  /*2bb0*/  FFMA R30, R79, R3, R30 ;  /* 0x000000034f1e7223 */ /* 0x004fca000000001e */
[----:B------:R-:W-:-:S05]  /*2bc0*/  F2FP.SATFINITE.E5M2.F32.PACK_AB_MERGE_C R31, RZ, R30, RZ ;  /* 0x0000001eff1f723e */ /* 0x000fca00048060ff */
[----:B------:R1:W-:Y:S01]  /*2bd0*/  @!P3 STG.E.U8 desc[UR18][R8.64], R31 ;  /* 0x0000001f0800b986 */ /* 0x0003e2000c101112 */
[----:B------:R-:W-:Y:S05]  /*2be0*/  @P2 BRA `(.L_x_37) ;  /* 0x0000000000042947 */ /* 0x000fea0003800000 */
[----:B------:R2:W5:Y:S02]  /*2bf0*/  LDG.E.U8 R27, desc[UR18][R12.64+0x1] ;  /* 0x000001120c1b7981 */ /* 0x000564000c1e1100 */
.L_x_37:
[----:B------:R-:W-:Y:S05]  /*2c00*/  BSYNC B1 ;  /* 0x0000000000017941 */ /* 0x000fea0003800000 */
.L_x_36:
[----:B-----5:R-:W-:Y:S01]  /*2c10*/  LOP3.LUT R27, R27, 0xff, RZ, 0xc0, !PT ;  /* 0x000000ff1b1b7812 */ /* 0x020fe200078ec0ff */
[----:B------:R-:W-:Y:S01]  /*2c20*/  BSSY B1, `(.L_x_38) ;  /* 0x0000012000017945 */ /* 0x000fe20003800000 */
[----:B-1----:R-:W-:Y:S02]  /*2c30*/  IADD3 R31, P3, R33, 0x8, RZ ;  /* 0x00000008211f7810 */ /* 0x002fe40007f7e0ff */
[----:B------:R-:W-:Y:S02]  /*2c40*/  F2FP.F16.E5M2.UNPACK_B R27, R27 ;  /* 0x0000001bff1b723e */ /* 0x000fe400020004ff */
[----:B------:R-:W-:Y:S01]  /*2c50*/  ISETP.LT.OR P0, PT, R25, 0x9, !P0 ;  /* 0x000000091900780c */ /* 0x000fe20004701670 */
[----:B------:R-:W-:Y:S02]  /*2c60*/  IMAD.X R28, RZ, RZ, R29, P3 ;  /* 0x000000ffff1c7224 */ /* 0x000fe400018e061d */
[----:B------:R-:W-:Y:S02]  /*2c70*/  HADD2.F32 R27, -RZ, R27.H0_H0 ;  /* 0x2000001bff1b7230 */ /* 0x000fe40000004100 */
[----:B------:R-:W-:-:S02]  /*2c80*/  IMAD R28, R28, UR6, RZ ;  /* 0x000000061c1c7c24 */ /* 0x000fc4000f8e02ff */
[----:B------:R-:W-:-:S04]  /*2c90*/  IMAD.WIDE.U32 R16, R31, UR6, R16 ;  /* 0x000000061f107c25 */ /* 0x000fc8000f8e0010 */
[----:B------:R-:W-:Y:S01]  /*2ca0*/  FMUL R27, R27, R10 ;  /* 0x0000000a1b1b7220 */ /* 0x000fe20000400000 */
[----:B------:R-:W-:-:S03]  /*2cb0*/  IMAD R31, R31, UR7, R28 ;  /* 0x000000071f1f7c24 */ /* 0x000fc6000f8e021c */
[----:B------:R-:W-:Y:S01]  /*2cc0*/  FFMA R27, R78, R3, R27 ;  /* 0x000000034e1b7223 */ /* 0x000fe2000000001b */
[----:B------:R-:W-:-:S04]  /*2cd0*/  IADD3 R16, P3, R16, UR10, RZ ;  /* 0x0000000a10107c10 */ /* 0x000fc8000ff7e0ff */
[----:B------:R-:W-:Y:S02]  /*2ce0*/  F2FP.SATFINITE.E5M2.F32.PACK_AB_MERGE_C R29, RZ, R27, RZ ;  /* 0x0000001bff1d723e */ /* 0x000fe400048060ff */
[----:B------:R-:W-:Y:S02]  /*2cf0*/  IADD3.X R17, R17, UR11, R31, P3, !PT ;  /* 0x0000000b11117c10 */ /* 0x000fe40009ffe41f */
[----:B------:R-:W-:Y:S01]  /*2d00*/  PRMT R27, RZ, 0x7610, R27 ;  /* 0x00007610ff1b7816 */ /* 0x000fe2000000001b */
[----:B------:R1:W-:Y:S01]  /*2d10*/  @!P2 STG.E.U8 desc[UR18][R8.64+0x1], R29 ;  /* 0x0000011d0800a986 */ /* 0x0003e2000c101112 */
[----:B------:R-:W-:Y:S05]  /*2d20*/  @P0 BRA `(.L_x_39) ;  /* 0x0000000000040947 */ /* 0x000fea0003800000 */
[----:B------:R3:W5:Y:S02]  /*2d30*/  LDG.E.U8 R27, desc[UR18][R16.64] ;  /* 0x00000012101b7981 */ /* 0x000764000c1e1100 */
.L_x_39:
[----:B------:R-:W-:Y:S05]  /*2d40*/  BSYNC B1 ;  /* 0x0000000000017941 */ /* 0x000fea0003800000 */
.L_x_38:
[----:B-----5:R-:W-:Y:S01]  /*2d50*/  LOP3.LUT R27, R27, 0xff, RZ, 0xc0, !PT ;  /* 0x000000ff1b1b7812 */ /* 0x020fe200078ec0ff */
[----:B------:R-:W-:Y:S01]  /*2d60*/  BSSY B1, `(.L_x_40) ;  /* 0x000000b000017945 */ /* 0x000fe20003800000 */
[----:B------:R-:W-:Y:S02]  /*2d70*/  ISETP.LT.OR P1, PT, R25, 0x9, !P1 ;  /* 0x000000091900780c */ /* 0x000fe40004f21670 */
[----:B------:R-:W-:-:S05]  /*2d80*/  F2FP.F16.E5M2.UNPACK_B R27, R27 ;  /* 0x0000001bff1b723e */ /* 0x000fca00020004ff */
[----:B------:R-:W-:-:S05]  /*2d90*/  HADD2.F32 R27, -RZ, R27.H0_H0 ;  /* 0x2000001bff1b7230 */ /* 0x000fca0000004100 */
[----:B------:R-:W-:Y:S01]  /*2da0*/  FMUL R28, R27, R10 ;  /* 0x0000000a1b1c7220 */ /* 0x000fe20000400000 */
[----:B------:R-:W-:-:S03]  /*2db0*/  PRMT R27, RZ, 0x7610, R27 ;  /* 0x00007610ff1b7816 */ /* 0x000fc6000000001b */
[----:B------:R-:W-:-:S05]  /*2dc0*/  FFMA R28, R77, R3, R28 ;  /* 0x000000034d1c7223 */ /* 0x000fca000000001c */
[----:B-1----:R-:W-:-:S05]  /*2dd0*/  F2FP.SATFINITE.E5M2.F32.PACK_AB_MERGE_C R29, RZ, R28, RZ ;  /* 0x0000001cff1d723e */ /* 0x002fca00048060ff */
[----:B------:R1:W-:Y:S01]  /*2de0*/  @!P0 STG.E.U8 desc[UR18][R6.64], R29 ;  /* 0x0000001d06008986 */ /* 0x0003e2000c101112 */
[----:B------:R-:W-:Y:S05]  /*2df0*/  @P1 BRA `(.L_x_41) ;  /* 0x0000000000041947 */ /* 0x000fea0003800000 */
[----:B------:R4:W5:Y:S02]  /*2e00*/  LDG.E.U8 R27, desc[UR18][R16.64+0x1] ;  /* 0x00000112101b7981 */ /* 0x000964000c1e1100 */
.L_x_41:
[----:B------:R-:W-:Y:S05]  /*2e10*/  BSYNC B1 ;  /* 0x0000000000017941 */ /* 0x000fea0003800000 */
.L_x_40:
[----:B-----5:R-:W-:Y:S01]  /*2e20*/  LOP3.LUT R27, R27, 0xff, RZ, 0xc0, !PT ;  /* 0x000000ff1b1b7812 */ /* 0x020fe200078ec0ff */
[----:B------:R-:W-:Y:S01]  /*2e30*/  BSSY B1, `(.L_x_42) ;  /* 0x000000c000017945 */ /* 0x000fe20003800000 */
[----:B------:R-:W-:Y:S02]  /*2e40*/  ISETP.GE.AND P0, PT, R26, 0x9, PT ;  /* 0x000000091a00780c */ /* 0x000fe40003f06270 */
[----:B------:R-:W-:Y:S02]  /*2e50*/  F2FP.F16.E5M2.UNPACK_B R27, R27 ;  /* 0x0000001bff1b723e */ /* 0x000fe400020004ff */
[----:B------:R-:W-:-:S03]  /*2e60*/  ISETP.LT.OR P2, PT, R25, 0x1, !P0 ;  /* 0x000000011900780c */ /* 0x000fc60004741670 */
[----:B------:R-:W-:-:S05]  /*2e70*/  HADD2.F32 R27, -RZ, R27.H0_H0 ;  /* 0x2000001bff1b7230 */ /* 0x000fca0000004100 */
[----:B------:R-:W-:-:S04]  /*2e80*/  FMUL R27, R27, R10 ;  /* 0x0000000a1b1b7220 */ /* 0x000fc80000400000 */
[----:B------:R-:W-:-:S05]  /*2e90*/  FFMA R27, R76, R3, R27 ;  /* 0x000000034c1b7223 */ /* 0x000fca000000001b */
[----:B-1----:R-:W-:Y:S02]  /*2ea0*/  F2FP.SATFINITE.E5M2.F32.PACK_AB_MERGE_C R29, RZ, R27, RZ ;  /* 0x0000001bff1d723e */ /* 0x002fe400048060ff */
[----:B------:R-:W-:-:S03]  /*2eb0*/  PRMT R27, RZ, 0x7610, R27 ;  /* 0x00007610ff1b7816 */ /* 0x000fc6000000001b */
[----:B------:R1:W-:Y:S01]  /*2ec0*/  @!P1 STG.E.U8 desc[UR18][R6.64+0x1], R29 ;  /* 0x0000011d06009986 */ /* 0x0003e2000c101112 */
[----:B------:R-:W-:Y:S05]  /*2ed0*/  @P2 BRA `(.L_x_43) ;  /* 0x0000000000042947 */ /* 0x000fea0003800000 */
[----:B------:R0:W5:Y:S02]  /*2ee0*/  LDG.E.U8 R27, desc[UR18][R12.64+0x8] ;  /* 0x000008120c1b7981 */ /* 0x000164000c1e1100 */
.L_x_43:
[----:B------:R-:W-:Y:S05]  /*2ef0*/  BSYNC B1 ;  /* 0x0000000000017941 */ /* 0x000fea0003800000 */
.L_x_42:
        /* <DEDUP_REMOVED lines=13> */
.L_x_45:
[----:B------:R-:W-:Y:S05]  /*2fd0*/  BSYNC B1 ;  /* 0x0000000000017941 */ /* 0x000fea0003800000 */
.L_x_44:
[----:B-----5:R-:W-:Y:S01]  /*2fe0*/  LOP3.LUT R27, R27, 0xff, RZ, 0xc0, !PT ;  /* 0x000000ff1b1b7812 */ /* 0x020fe200078ec0ff */
[----:B------:R-:W-:Y:S01]  /*2ff0*/  BSSY B1, `(.L_x_46) ;  /* 0x000000b000017945 */ /* 0x000fe20003800000 */
[----:B------:R-:W-:Y:S02]  /*3000*/  ISETP.LT.OR P0, PT, R25, 0x9, !P0 ;  /* 0x000000091900780c */ /* 0x000fe40004701670 */
[----:B------:R-:W-:-:S05]  /*3010*/  F2FP.F16.E5M2.UNPACK_B R27, R27 ;  /* 0x0000001bff1b723e */ /* 0x000fca00020004ff */
        /* <DEDUP_REMOVED lines=8> */
.L_x_47:
[----:B------:R-:W-:Y:S05]  /*30a0*/  BSYNC B1 ;  /* 0x0000000000017941 */ /* 0x000fea0003800000 */
.L_x_46:
        /* <DEDUP_REMOVED lines=12> */
.L_x_49:
[----:B------:R-:W-:Y:S05]  /*3170*/  BSYNC B1 ;  /* 0x0000000000017941 */ /* 0x000fea0003800000 */
.L_x_48:
        /* <DEDUP_REMOVED lines=13> */
.L_x_51:
[----:B------:R-:W-:Y:S05]  /*3250*/  BSYNC B1 ;  /* 0x0000000000017941 */ /* 0x000fea0003800000 */
.L_x_50:
        /* <DEDUP_REMOVED lines=13> */
.L_x_53:
[----:B------:R-:W-:Y:S05]  /*3330*/  BSYNC B1 ;  /* 0x0000000000017941 */ /* 0x000fea0003800000 */
.L_x_52:
        /* <DEDUP_REMOVED lines=12> */
.L_x_55:
[----:B------:R-:W-:Y:S05]  /*3400*/  BSYNC B1 ;  /* 0x0000000000017941 */ /* 0x000fea0003800000 */
.L_x_54:
        /* <DEDUP_REMOVED lines=12> */
.L_x_57:
[----:B------:R-:W-:Y:S05]  /*34d0*/  BSYNC B1 ;  /* 0x0000000000017941 */ /* 0x000fea0003800000 */
.L_x_56:
        /* <DEDUP_REMOVED lines=13> */
.L_x_59:
[----:B------:R-:W-:Y:S05]  /*35b0*/  BSYNC B1 ;  /* 0x0000000000017941 */ /* 0x000fea0003800000 */
.L_x_58:
        /* <DEDUP_REMOVED lines=13> */
.L_x_61:
[----:B------:R-:W-:Y:S05]  /*3690*/  BSYNC B1 ;  /* 0x0000000000017941 */ /* 0x000fea0003800000 */
.L_x_60:
        /* <DEDUP_REMOVED lines=12> */
.L_x_63:
[----:B------:R-:W-:Y:S05]  /*3760*/  BSYNC B1 ;  /* 0x0000000000017941 */ /* 0x000fea0003800000 */
.L_x_62:
        /* <DEDUP_REMOVED lines=12> */
.L_x_65:
[----:B------:R-:W-:Y:S05]  /*3830*/  BSYNC B1 ;  /* 0x0000000000017941 */ /* 0x000fea0003800000 */
.L_x_64:
        /* <DEDUP_REMOVED lines=13> */
.L_x_67:
[----:B------:R-:W-:Y:S05]  /*3910*/  BSYNC B1 ;  /* 0x0000000000017941 */ /* 0x000fea0003800000 */
.L_x_66:
        /* <DEDUP_REMOVED lines=13> */
.L_x_69:
[----:B------:R-:W-:Y:S05]  /*39f0*/  BSYNC B1 ;  /* 0x0000000000017941 */ /* 0x000fea0003800000 */
.L_x_68:
        /* <DEDUP_REMOVED lines=12> */
.L_x_71:
[----:B------:R-:W-:Y:S05]  /*3ac0*/  BSYNC B1 ;  /* 0x0000000000017941 */ /* 0x000fea0003800000 */
.L_x_70:
        /* <DEDUP_REMOVED lines=12> */
.L_x_73:
[----:B------:R-:W-:Y:S05]  /*3b90*/  BSYNC B1 ;  /* 0x0000000000017941 */ /* 0x000fea0003800000 */
.L_x_72:
        /* <DEDUP_REMOVED lines=13> */
.L_x_75:
[----:B------:R-:W-:Y:S05]  /*3c70*/  BSYNC B1 ;  /* 0x0000000000017941 */ /* 0x000fea0003800000 */
.L_x_74:
        /* <DEDUP_REMOVED lines=13> */
.L_x_77:
[----:B------:R-:W-:Y:S05]  /*3d50*/  BSYNC B1 ;  /* 0x0000000000017941 */ /* 0x000fea0003800000 */
.L_x_76:
        /* <DEDUP_REMOVED lines=12> */
.L_x_79:
[----:B------:R-:W-:Y:S05]  /*3e20*/  BSYNC B1 ;  /* 0x0000000000017941 */ /* 0x000fea0003800000 */
.L_x_78:
[----:B-----5:R-:W-:Y:S01]  /*3e30*/  LOP3.LUT R27, R27, 0xff, RZ, 0xc0, !PT ;  /* 0x000000ff1b1b7812 */ /* 0x020fe200078ec0ff */
[----:B------:R-:W-:Y:S01]  /*3e40*/  BSSY B1, `(.L_x_80) ;  /* 0x000000b000017945 */ /* 0x000fe20003800000 */
[----:B------:R-:W-:Y:S02]  /*3e50*/  ISETP.LT.OR P1, PT, R25, 0x9, !P1 ;  /* 0x000000091900780c */ /* 0x000fe40004f21670 */
[----:B------:R-:W-:-:S05]  /*3e60*/  F2FP.F16.E5M2.UNPACK_B R27, R27 ;  /* 0x0000001bff1b723e */ /* 0x000fca00020004ff */
[----:B------:R-:W-:-:S05]  /*3e70*/  HADD2.F32 R27, -RZ, R27.H0_H0 ;  /* 0x2000001bff1b7230 */ /* 0x000fca0000004100 */
[----:B------:R-:W-:-:S04]  /*3e80*/  FMUL R28, R27, R10 ;  /* 0x0000000a1b1c7220 */ /* 0x000fc80000400000 */
[----:B------:R-:W-:Y:S01]  /*3e90*/  FFMA R28, R23, R3, R28 ;  /* 0x00000003171c7223 */ /* 0x000fe2000000001c */
[----:B------:R-:W-:-:S04]  /*3ea0*/  PRMT R23, RZ, 0x7610, R23 ;  /* 0x00007610ff177816 */ /* 0x000fc80000000017 */
[----:B------:R-:W-:-:S05]  /*3eb0*/  F2FP.SATFINITE.E5M2.F32.PACK_AB_MERGE_C R27, RZ, R28, RZ ;  /* 0x0000001cff1b723e */ /* 0x000fca00048060ff */
[----:B------:R0:W-:Y:S01]  /*3ec0*/  @!P0 STG.E.U8 desc[UR18][R6.64+0x28], R27 ;  /* 0x0000281b06008986 */ /* 0x0001e2000c101112 */
[----:B------:R-:W-:Y:S05]  /*3ed0*/  @P1 BRA `(.L_x_81) ;  /* 0x0000000000041947 */ /* 0x000fea0003800000 */
[----:B------:R0:W5:Y:S02]  /*3ee0*/  LDG.E.U8 R23, desc[UR18][R16.64+0x29] ;  /* 0x0000291210177981 */ /* 0x000164000c1e1100 */
.L_x_81:
[----:B------:R-:W-:Y:S05]  /*3ef0*/  BSYNC B1 ;  /* 0x0000000000017941 */ /* 0x000fea0003800000 */
.L_x_80:
        /* <DEDUP_REMOVED lines=8> */
[----:B0-----:R-:W-:Y:S02]  /*3f80*/  F2FP.SATFINITE.E5M2.F32.PACK_AB_MERGE_C R27, RZ, R23, RZ ;  /* 0x00000017ff1b723e */ /* 0x001fe400048060ff */
[----:B------:R-:W-:-:S03]  /*3f90*/  PRMT R23, RZ, 0x7610, R23 ;  /* 0x00007610ff177816 */ /* 0x000fc60000000017 */
[----:B------:R0:W-:Y:S01]  /*3fa0*/  @!P1 STG.E.U8 desc[UR18][R6.64+0x29], R27 ;  /* 0x0000291b06009986 */ /* 0x0001e2000c101112 */
[----:B------:R-:W-:Y:S05]  /*3fb0*/  @P2 BRA `(.L_x_83) ;  /* 0x0000000000042947 */ /* 0x000fea0003800000 */
[----:B------:R0:W5:Y:S02]  /*3fc0*/  LDG.E.U8 R23, desc[UR18][R12.64+0x30] ;  /* 0x000030120c177981 */ /* 0x000164000c1e1100 */
.L_x_83:
[----:B------:R-:W-:Y:S05]  /*3fd0*/  BSYNC B1 ;  /* 0x0000000000017941 */ /* 0x000fea0003800000 */
.L_x_82:
[----:B-----5:R-:W-:Y:S01]  /*3fe0*/  LOP3.LUT R23, R23, 0xff, RZ, 0xc0, !PT ;  /* 0x000000ff17177812 */ /* 0x020fe200078ec0ff */
[----:B------:R-:W-:Y:S01]  /*3ff0*/  BSSY B1, `(.L_x_84) ;  /* 0x000000c000017945 */ /* 0x000fe20003800000 */
[----:B------:R-:W-:Y:S02]  /*4000*/  ISETP.GE.AND P1, PT, R26, 0x32, PT ;  /* 0x000000321a00780c */ /* 0x000fe40003f26270 */
[----:B------:R-:W-:Y:S02]  /*4010*/  F2FP.F16.E5M2.UNPACK_B R23, R23 ;  /* 0x00000017ff17723e */ /* 0x000fe400020004ff */
[----:B------:R-:W-:-:S03]  /*4020*/  ISETP.LT.OR P3, PT, R25, 0x1, !P1 ;  /* 0x000000011900780c */ /* 0x000fc60004f61670 */
        /* <DEDUP_REMOVED lines=8> */
.L_x_85:
[----:B------:R-:W-:Y:S05]  /*40b0*/  BSYNC B1 ;  /* 0x0000000000017941 */ /* 0x000fea0003800000 */
.L_x_84:
[----:B-----5:R-:W-:Y:S01]  /*40c0*/  LOP3.LUT R21, R21, 0xff, RZ, 0xc0, !PT ;  /* 0x000000ff15157812 */ /* 0x020fe200078ec0ff */
[----:B------:R-:W-:Y:S01]  /*40d0*/  BSSY B1, `(.L_x_86) ;  /* 0x000000b000017945 */ /* 0x000fe20003800000 */
[----:B------:R-:W-:Y:S02]  /*40e0*/  ISETP.LT.OR P0, PT, R25, 0x9, !P0 ;  /* 0x000000091900780c */ /* 0x000fe40004701670 */
[----:B------:R-:W-:-:S05]  /*40f0*/  F2FP.F16.E5M2.UNPACK_B R21, R21 ;  /* 0x00000015ff15723e */ /* 0x000fca00020004ff */
        /* <DEDUP_REMOVED lines=8> */
.L_x_87:
[----:B------:R-:W-:Y:S05]  /*4180*/  BSYNC B1 ;  /* 0x0000000000017941 */ /* 0x000fea0003800000 */
.L_x_86:
        /* <DEDUP_REMOVED lines=12> */
.L_x_89:
[----:B------:R-:W-:Y:S05]  /*4250*/  BSYNC B1 ;  /* 0x0000000000017941 */ /* 0x000fea0003800000 */
.L_x_88:
        /* <DEDUP_REMOVED lines=13> */
.L_x_91:
[----:B------:R-:W-:Y:S05]  /*4330*/  BSYNC B1 ;  /* 0x0000000000017941 */ /* 0x000fea0003800000 */
.L_x_90:
        /* <DEDUP_REMOVED lines=13> */
.L_x_93:
[----:B------:R-:W-:Y:S05]  /*4410*/  BSYNC B1 ;  /* 0x0000000000017941 */ /* 0x000fea0003800000 */
.L_x_92:
[----:B-----5:R-:W-:Y:S01]  /*4420*/  LOP3.LUT R15, R15, 0xff, RZ, 0xc0, !PT ;  /* 0x000000ff0f0f7812 */ /* 0x020fe200078ec0ff */
[----:B------:R-:W-:Y:S01]  /*4430*/  BSSY B1, `(.L_x_94) ;  /* 0x000000b000017945 */ /* 0x000fe20003800000 */
[----:B------:R-:W-:Y:S02]  /*4440*/  ISETP.LT.OR P0, PT, R25, 0x9, !P0 ;  /* 0x000000091900780c */ /* 0x000fe40004701670 */
[----:B------:R-:W-:Y:S02]  /*4450*/  F2FP.F16.E5M2.UNPACK_B R15, R15 ;  /* 0x0000000fff0f723e */ /* 0x000fe400020004ff */
[----:B0-2---:R-:W-:-:S03]  /*4460*/  PRMT R12, RZ, 0x7610, R12 ;  /* 0x00007610ff0c7816 */ /* 0x005fc6000000000c */
[----:B------:R-:W-:-:S05]  /*4470*/  HADD2.F32 R15, -RZ, R15.H0_H0 ;  /* 0x2000000fff0f7230 */ /* 0x000fca0000004100 */
[----:B------:R-:W-:-:S04]  /*4480*/  FMUL R15, R15, R10 ;  /* 0x0000000a0f0f7220 */ /* 0x000fc80000400000 */
[----:B------:R-:W-:-:S05]  /*4490*/  FFMA R15, R18, R3, R15 ;  /* 0x00000003120f7223 */ /* 0x000fca000000000f */
[----:B------:R-:W-:-:S05]  /*44a0*/  F2FP.SATFINITE.E5M2.F32.PACK_AB_MERGE_C R15, RZ, R15, RZ ;  /* 0x0000000fff0f723e */ /* 0x000fca00048060ff */
[----:B------:R0:W-:Y:S01]  /*44b0*/  @!P3 STG.E.U8 desc[UR18][R8.64+0x39], R15 ;  /* 0x0000390f0800b986 */ /* 0x0001e2000c101112 */
[----:B------:R-:W-:Y:S05]  /*44c0*/  @P0 BRA `(.L_x_95) ;  /* 0x0000000000040947 */ /* 0x000fea0003800000 */
[----:B------:R2:W5:Y:S02]  /*44d0*/  LDG.E.U8 R12, desc[UR18][R16.64+0x38] ;  /* 0x00003812100c7981 */ /* 0x000564000c1e1100 */
.L_x_95:
[----:B------:R-:W-:Y:S05]  /*44e0*/  BSYNC B1 ;  /* 0x0000000000017941 */ /* 0x000fea0003800000 */
.L_x_94:
[----:B-----5:R-:W-:Y:S01]  /*44f0*/  LOP3.LUT R12, R12, 0xff, RZ, 0xc0, !PT ;  /* 0x000000ff0c0c7812 */ /* 0x020fe200078ec0ff */
[----:B------:R-:W-:Y:S01]  /*4500*/  BSSY B1, `(.L_x_96) ;  /* 0x000000b000017945 */ /* 0x000fe20003800000 */
[----:B------:R-:W-:Y:S02]  /*4510*/  ISETP.LT.OR P1, PT, R25, 0x9, !P1 ;  /* 0x000000091900780c */ /* 0x000fe40004f21670 */
[----:B------:R-:W-:-:S05]  /*4520*/  F2FP.F16.E5M2.UNPACK_B R12, R12 ;  /* 0x0000000cff0c723e */ /* 0x000fca00020004ff */
[----:B01----:R-:W-:-:S05]  /*4530*/  HADD2.F32 R9, -RZ, R12.H0_H0 ;  /* 0x2000000cff097230 */ /* 0x003fca0000004100 */
[----:B------:R-:W-:-:S04]  /*4540*/  FMUL R8, R9, R10 ;  /* 0x0000000a09087220 */ /* 0x000fc80000400000 */
[----:B------:R-:W-:-:S05]  /*4550*/  FFMA R8, R11, R3, R8 ;  /* 0x000000030b087223 */ /* 0x000fca0000000008 */
[----:B------:R-:W-:Y:S02]  /*4560*/  F2FP.SATFINITE.E5M2.F32.PACK_AB_MERGE_C R9, RZ, R8, RZ ;  /* 0x00000008ff09723e */ /* 0x000fe400048060ff */
[----:B------:R-:W-:-:S03]  /*4570*/  PRMT R8, RZ, 0x7610, R8 ;  /* 0x00007610ff087816 */ /* 0x000fc60000000008 */
[----:B------:R0:W-:Y:S01]  /*4580*/  @!P0 STG.E.U8 desc[UR18][R6.64+0x38], R9 ;  /* 0x0000380906008986 */ /* 0x0001e2000c101112 */
[----:B------:R-:W-:Y:S05]  /*4590*/  @P1 BRA `(.L_x_97) ;  /* 0x0000000000041947 */ /* 0x000fea0003800000 */
[----:B------:R1:W5:Y:S02]  /*45a0*/  LDG.E.U8 R8, desc[UR18][R16.64+0x39] ;  /* 0x0000391210087981 */ /* 0x000364000c1e1100 */
.L_x_97:
[----:B------:R-:W-:Y:S05]  /*45b0*/  BSYNC B1 ;  /* 0x0000000000017941 */ /* 0x000fea0003800000 */
.L_x_96:
[----:B------:R-:W-:Y:S05]  /*45c0*/  @P1 BRA `(.L_x_98) ;  /* 0x0000000800601947 */ /* 0x000fea0003800000 */
[----:B-----5:R-:W-:-:S04]  /*45d0*/  LOP3.LUT R8, R8, 0xff, RZ, 0xc0, !PT ;  /* 0x000000ff08087812 */ /* 0x020fc800078ec0ff */
[----:B------:R-:W-:-:S05]  /*45e0*/  F2FP.F16.E5M2.UNPACK_B R8, R8 ;  /* 0x00000008ff08723e */ /* 0x000fca00020004ff */
[----:B0-----:R-:W-:-:S05]  /*45f0*/  HADD2.F32 R9, -RZ, R8.H0_H0 ;  /* 0x20000008ff097230 */ /* 0x001fca0000004100 */
[----:B------:R-:W-:-:S04]  /*4600*/  FMUL R9, R9, R10 ;  /* 0x0000000a09097220 */ /* 0x000fc80000400000 */
[----:B------:R-:W-:-:S05]  /*4610*/  FFMA R9, R14, R3, R9 ;  /* 0x000000030e097223 */ /* 0x000fca0000000009 */
[----:B------:R-:W-:-:S05]  /*4620*/  F2FP.SATFINITE.E5M2.F32.PACK_AB_MERGE_C R9, RZ, R9, RZ ;  /* 0x00000009ff09723e */ /* 0x000fca00048060ff */
[----:B------:R0:W-:Y:S01]  /*4630*/  STG.E.U8 desc[UR18][R6.64+0x39], R9 ;  /* 0x0000390906007986 */ /* 0x0001e2000c101112 */
[----:B------:R-:W-:Y:S05]  /*4640*/  BRA `(.L_x_98) ;  /* 0x0000000800407947 */ /* 0x000fea0003800000 */
.L_x_33:
[C---:B------:R-:W-:Y:S01]  /*4650*/  ISETP.GE.AND P3, PT, R26.reuse, 0x1, PT ;  /* 0x000000011a00780c */ /* 0x040fe20003f66270 */
[-C--:B--2---:R-:W-:Y:S01]  /*4660*/  FMUL R79, R79, R3.reuse ;  /* 0x000000034f4f7220 */ /* 0x084fe20000400000 */
[----:B------:R-:W-:Y:S01]  /*4670*/  ISETP.GE.AND P0, PT, R26, 0x2, PT ;  /* 0x000000021a00780c */ /* 0x000fe20003f06270 */
[-C--:B------:R-:W-:Y:S01]  /*4680*/  FMUL R78, R78, R3.reuse ;  /* 0x000000034e4e7220 */ /* 0x080fe20000400000 */
[----:B------:R-:W-:Y:S01]  /*4690*/  ISETP.LT.OR P1, PT, R25, 0x1, !P3 ;  /* 0x000000011900780c */ /* 0x000fe20005f21670 */
[-C--:B------:R-:W-:Y:S01]  /*46a0*/  FMUL R77, R77, R3.reuse ;  /* 0x000000034d4d7220 */ /* 0x080fe20000400000 */
[C---:B------:R-:W-:Y:S01]  /*46b0*/  ISETP.LT.OR P2, PT, R25.reuse, 0x1, !P0 ;  /* 0x000000011900780c */ /* 0x040fe20004741670 */
[-C--:B------:R-:W-:Y:S01]  /*46c0*/  FMUL R76, R76, R3.reuse ;  /* 0x000000034c4c7220 */ /* 0x080fe20000400000 */
[----:B------:R-:W-:Y:S01]  /*46d0*/  ISETP.LT.OR P3, PT, R25, 0x9, !P3 ;  /* 0x000000091900780c */ /* 0x000fe20005f61670 */
[----:B------:R-:W-:Y:S01]  /*46e0*/  FMUL R75, R75, R3 ;  /* 0x000000034b4b7220 */ /* 0x000fe20000400000 */
[----:B------:R-:W-:Y:S01]  /*46f0*/  F2FP.SATFINITE.E5M2.F32.PACK_AB_MERGE_C R79, RZ, R79, RZ ;  /* 0x0000004fff4f723e */ /* 0x000fe200048060ff */
[-C--:B------:R-:W-:Y:S01]  /*4700*/  FMUL R74, R74, R3.reuse ;  /* 0x000000034a4a7220 */ /* 0x080fe20000400000 */
[----:B------:R-:W-:Y:S01]  /*4710*/  F2FP.SATFINITE.E5M2.F32.PACK_AB_MERGE_C R13, RZ, R78, RZ ;  /* 0x0000004eff0d723e */ /* 0x000fe200048060ff */
[----:B------:R-:W-:Y:S01]  /*4720*/  FMUL R73, R73, R3 ;  /* 0x0000000349497220 */ /* 0x000fe20000400000 */
[----:B------:R-:W-:Y:S01]  /*4730*/  F2FP.SATFINITE.E5M2.F32.PACK_AB_MERGE_C R77, RZ, R77, RZ ;  /* 0x0000004dff4d723e */ /* 0x000fe200048060ff */
[-C--:B------:R-:W-:Y:S01]  /*4740*/  FMUL R72, R72, R3.reuse ;  /* 0x0000000348487220 */ /* 0x080fe20000400000 */
[----:B------:R-:W-:Y:S01]  /*4750*/  ISETP.LT.OR P0, PT, R25, 0x9, !P0 ;  /* 0x000000091900780c */ /* 0x000fe20004701670 */
[----:B------:R-:W-:Y:S01]  /*4760*/  @!P1 STG.E.U8 desc[UR18][R8.64], R79 ;  /* 0x0000004f08009986 */ /* 0x000fe2000c101112 */
[C---:B------:R-:W-:Y:S01]  /*4770*/  ISETP.GE.AND P1, PT, R26.reuse, 0x9, PT ;  /* 0x000000091a00780c */ /* 0x040fe20003f26270 */
[----:B------:R-:W-:Y:S01]  /*4780*/  FMUL R71, R71, R3 ;  /* 0x0000000347477220 */ /* 0x000fe20000400000 */
[----:B------:R-:W-:Y:S01]  /*4790*/  F2FP.SATFINITE.E5M2.F32.PACK_AB_MERGE_C R75, RZ, R75, RZ ;  /* 0x0000004bff4b723e */ /* 0x000fe200048060ff */
[----:B------:R0:W-:Y:S01]  /*47a0*/  @!P2 STG.E.U8 desc[UR18][R8.64+0x1], R13 ;  /* 0x0000010d0800a986 */ /* 0x0001e2000c101112 */
[----:B------:R-:W-:Y:S01]  /*47b0*/  ISETP.GE.AND P2, PT, R26, 0xa, PT ;  /* 0x0000000a1a00780c */ /* 0x000fe20003f46270 */
[-C--:B------:R-:W-:Y:S01]  /*47c0*/  FMUL R70, R70, R3.reuse ;  /* 0x0000000346467220 */ /* 0x080fe20000400000 */
[----:B------:R-:W-:Y:S01]  /*47d0*/  F2FP.SATFINITE.E5M2.F32.PACK_AB_MERGE_C R17, RZ, R74, RZ ;  /* 0x0000004aff11723e */ /* 0x000fe200048060ff */
[----:B------:R-:W-:Y:S01]  /*47e0*/  @!P3 STG.E.U8 desc[UR18][R6.64], R77 ;  /* 0x0000004d0600b986 */ /* 0x000fe2000c101112 */
[C---:B------:R-:W-:Y:S01]  /*47f0*/  ISETP.LT.OR P3, PT, R25.reuse, 0x1, !P1 ;  /* 0x000000011900780c */ /* 0x040fe20004f61670 */
[-C--:B------:R-:W-:Y:S01]  /*4800*/  FMUL R68, R68, R3.reuse ;  /* 0x0000000344447220 */ /* 0x080fe20000400000 */
[----:B------:R-:W-:Y:S01]  /*4810*/  ISETP.LT.OR P5, PT, R25, 0x1, !P2 ;  /* 0x000000011900780c */ /* 0x000fe200057a1670 */
[-C--:B------:R-:W-:Y:S01]  /*4820*/  FMUL R67, R67, R3.reuse ;  /* 0x0000000343437220 */ /* 0x080fe20000400000 */
[----:B------:R-:W-:Y:S01]  /*4830*/  ISETP.LT.OR P1, PT, R25, 0x9, !P1 ;  /* 0x000000091900780c */ /* 0x000fe20004f21670 */
[----:B------:R-:W-:Y:S01]  /*4840*/  FMUL R65, R65, R3 ;  /* 0x0000000341417220 */ /* 0x000fe20000400000 */
[----:B------:R-:W-:Y:S01]  /*4850*/  F2FP.SATFINITE.E5M2.F32.PACK_AB_MERGE_C R73, RZ, R73, RZ ;  /* 0x00000049ff49723e */ /* 0x000fe200048060ff */
[-C--:B------:R-:W-:Y:S01]  /*4860*/  FMUL R66, R66, R3.reuse ;  /* 0x0000000342427220 */ /* 0x080fe20000400000 */
[----:B0-----:R-:W-:Y:S01]  /*4870*/  F2FP.SATFINITE.E5M2.F32.PACK_AB_MERGE_C R13, RZ, R76, RZ ;  /* 0x0000004cff0d723e */ /* 0x001fe200048060ff */
[-C--:B------:R-:W-:Y:S01]  /*4880*/  FMUL R64, R64, R3.reuse ;  /* 0x0000000340407220 */ /* 0x080fe20000400000 */
[----:B------:R-:W-:Y:S01]  /*4890*/  ISETP.LT.OR P2, PT, R25, 0x9, !P2 ;  /* 0x000000091900780c */ /* 0x000fe20005741670 */
[-C--:B------:R-:W-:Y:S01]  /*48a0*/  FMUL R63, R63, R3.reuse ;  /* 0x000000033f3f7220 */ /* 0x080fe20000400000 */
[----:B------:R-:W-:Y:S01]  /*48b0*/  F2FP.SATFINITE.E5M2.F32.PACK_AB_MERGE_C R27, RZ, R72, RZ ;  /* 0x00000048ff1b723e */ /* 0x000fe200048060ff */
[----:B------:R0:W-:Y:S01]  /*48c0*/  @!P0 STG.E.U8 desc[UR18][R6.64+0x1], R13 ;  /* 0x0000010d06008986 */ /* 0x0001e2000c101112 */
[C---:B------:R-:W-:Y:S01]  /*48d0*/  ISETP.GE.AND P0, PT, R26.reuse, 0x11, PT ;  /* 0x000000111a00780c */ /* 0x040fe20003f06270 */
[----:B------:R-:W-:Y:S01]  /*48e0*/  FMUL R61, R61, R3 ;  /* 0x000000033d3d7220 */ /* 0x000fe20000400000 */
[----:B------:R-:W-:Y:S01]  /*48f0*/  F2FP.SATFINITE.E5M2.F32.PACK_AB_MERGE_C R71, RZ, R71, RZ ;  /* 0x00000047ff47723e */ /* 0x000fe200048060ff */
[----:B------:R-:W-:Y:S01]  /*4900*/  @!P3 STG.E.U8 desc[UR18][R8.64+0x8], R75 ;  /* 0x0000084b0800b986 */ /* 0x000fe2000c101112 */
[----:B------:R-:W-:Y:S01]  /*4910*/  ISETP.GE.AND P3, PT, R26, 0x12, PT ;  /* 0x000000121a00780c */ /* 0x000fe20003f66270 */
[----:B------:R-:W-:Y:S01]  /*4920*/  FMUL R62, R62, R3 ;  /* 0x000000033e3e7220 */ /* 0x000fe20000400000 */
[----:B------:R-:W-:Y:S01]  /*4930*/  F2FP.SATFINITE.E5M2.F32.PACK_AB_MERGE_C R67, RZ, R67, RZ ;  /* 0x00000043ff43723e */ /* 0x000fe200048060ff */
[----:B------:R1:W-:Y:S01]  /*4940*/  @!P5 STG.E.U8 desc[UR18][R8.64+0x9], R17 ;  /* 0x000009110800d986 */ /* 0x0003e2000c101112 */
[----:B------:R-:W-:Y:S01]  /*4950*/  ISETP.LT.OR P5, PT, R25, 0x1, !P3 ;  /* 0x000000011900780c */ /* 0x000fe20005fa1670 */
[-C--:B------:R-:W-:Y:S01]  /*4960*/  FMUL R59, R59, R3.reuse ;  /* 0x000000033b3b7220 */ /* 0x080fe20000400000 */
[C---:B------:R-:W-:Y:S01]  /*4970*/  ISETP.LT.OR P3, PT, R25.reuse, 0x9, !P3 ;  /* 0x000000091900780c */ /* 0x040fe20005f61670 */
[----:B------:R-:W-:Y:S01]  /*4980*/  @!P1 STG.E.U8 desc[UR18][R6.64+0x8], R73 ;  /* 0x0000084906009986 */ /* 0x000fe2000c101112 */
[----:B------:R-:W-:Y:S01]  /*4990*/  ISETP.LT.OR P1, PT, R25, 0x1, !P0 ;  /* 0x000000011900780c */ /* 0x000fe20004721670 */
[-C--:B------:R-:W-:Y:S01]  /*49a0*/  FMUL R60, R60, R3.reuse ;  /* 0x000000033c3c7220 */ /* 0x080fe20000400000 */
[----:B0-----:R-:W-:Y:S01]  /*49b0*/  F2FP.SATFINITE.E5M2.F32.PACK_AB_MERGE_C R13, RZ, R70, RZ ;  /* 0x00000046ff0d723e */ /* 0x001fe200048060ff */
[----:B------:R-:W-:Y:S01]  /*49c0*/  @!P2 STG.E.U8 desc[UR18][R6.64+0x9], R27 ;  /* 0x0000091b0600a986 */ /* 0x000fe2000c101112 */
[----:B------:R-:W-:Y:S01]  /*49d0*/  ISETP.GE.AND P2, PT, R26, 0x19, PT ;  /* 0x000000191a00780c */ /* 0x000fe20003f46270 */
[-C--:B------:R-:W-:Y:S01]  /*49e0*/  FMUL R57, R57, R3.reuse ;  /* 0x0000000339397220 */ /* 0x080fe20000400000 */
[C---:B------:R-:W-:Y:S01]  /*49f0*/  ISETP.LT.OR P0, PT, R25.reuse, 0x9, !P0 ;  /* 0x000000091900780c */ /* 0x040fe20004701670 */
[-C--:B------:R-:W-:Y:S01]  /*4a00*/  FMUL R58, R58, R3.reuse ;  /* 0x000000033a3a7220 */ /* 0x080fe20000400000 */
[----:B------:R-:W-:Y:S01]  /*4a10*/  ISETP.LT.OR P6, PT, R25, 0x1, !P2 ;  /* 0x000000011900780c */ /* 0x000fe200057c1670 */
[----:B------:R0:W-:Y:S01]  /*4a20*/  @!P5 STG.E.U8 desc[UR18][R8.64+0x11], R13 ;  /* 0x0000110d0800d986 */ /* 0x0001e2000c101112 */
[----:B-1----:R-:W-:Y:S01]  /*4a30*/  F2FP.SATFINITE.E5M2.F32.PACK_AB_MERGE_C R17, RZ, R68, RZ ;  /* 0x00000044ff11723e */ /* 0x002fe200048060ff */
[----:B------:R-:W-:Y:S01]  /*4a40*/  FMUL R56, R56, R3 ;  /* 0x0000000338387220 */ /* 0x000fe20000400000 */
[----:B------:R-:W-:Y:S01]  /*4a50*/  F2FP.SATFINITE.E5M2.F32.PACK_AB_MERGE_C R65, RZ, R65, RZ ;  /* 0x00000041ff41723e */ /* 0x000fe200048060ff */
[----:B------:R-:W-:Y:S01]  /*4a60*/  @!P1 STG.E.U8 desc[UR18][R8.64+0x10], R71 ;  /* 0x0000104708009986 */ /* 0x000fe2000c101112 */
[----:B------:R-:W-:Y:S01]  /*4a70*/  ISETP.GE.AND P1, PT, R26, 0x1a, PT ;  /* 0x0000001a1a00780c */ /* 0x000fe20003f26270 */
[-C--:B------:R-:W-:Y:S01]  /*4a80*/  FMUL R23, R23, R3.reuse ;  /* 0x0000000317177220 */ /* 0x080fe20000400000 */
[C---:B------:R-:W-:Y:S01]  /*4a90*/  ISETP.LT.OR P2, PT, R25.reuse, 0x9, !P2 ;  /* 0x000000091900780c */ /* 0x040fe20005741670 */
[----:B------:R1:W-:Y:S01]  /*4aa0*/  @!P3 STG.E.U8 desc[UR18][R6.64+0x11], R17 ;  /* 0x000011110600b986 */ /* 0x0003e2000c101112 */
[----:B------:R-:W-:Y:S01]  /*4ab0*/  ISETP.LT.OR P5, PT, R25, 0x1, !P1 ;  /* 0x000000011900780c */ /* 0x000fe20004fa1670 */
[-C--:B------:R-:W-:Y:S01]  /*4ac0*/  FMUL R21, R21, R3.reuse ;  /* 0x0000000315157220 */ /* 0x080fe20000400000 */
[----:B------:R-:W-:Y:S01]  /*4ad0*/  ISETP.LT.OR P3, PT, R25, 0x9, !P1 ;  /* 0x000000091900780c */ /* 0x000fe20004f61670 */
[----:B------:R-:W-:Y:S01]  /*4ae0*/  @!P0 STG.E.U8 desc[UR18][R6.64+0x10], R67 ;  /* 0x0000104306008986 */ /* 0x000fe2000c101112 */
[----:B0-----:R-:W-:Y:S01]  /*4af0*/  F2FP.SATFINITE.E5M2.F32.PACK_AB_MERGE_C R13, RZ, R66, RZ ;  /* 0x00000042ff0d723e */ /* 0x001fe200048060ff */
[-C--:B------:R-:W-:Y:S01]  /*4b00*/  FMUL R22, R22, R3.reuse ;  /* 0x0000000316167220 */ /* 0x080fe20000400000 */
[C---:B------:R-:W-:Y:S01]  /*4b10*/  ISETP.GE.AND P0, PT, R26.reuse, 0x21, PT ;  /* 0x000000211a00780c */ /* 0x040fe20003f06270 */
[----:B------:R-:W-:Y:S01]  /*4b20*/  @!P6 STG.E.U8 desc[UR18][R8.64+0x18], R65 ;  /* 0x000018410800e986 */ /* 0x000fe2000c101112 */
[----:B------:R-:W-:Y:S01]  /*4b30*/  ISETP.GE.AND P1, PT, R26, 0x22, PT ;  /* 0x000000221a00780c */ /* 0x000fe20003f26270 */
[-C--:B------:R-:W-:Y:S01]  /*4b40*/  FMUL R19, R19, R3.reuse ;  /* 0x0000000313137220 */ /* 0x080fe20000400000 */
[C---:B------:R-:W-:Y:S01]  /*4b50*/  ISETP.LT.OR P6, PT, R25.reuse, 0x1, !P0 ;  /* 0x000000011900780c */ /* 0x040fe200047c1670 */
[-C--:B------:R-:W-:Y:S01]  /*4b60*/  FMUL R20, R20, R3.reuse ;  /* 0x0000000314147220 */ /* 0x080fe20000400000 */
[----:B-1----:R-:W-:Y:S01]  /*4b70*/  F2FP.SATFINITE.E5M2.F32.PACK_AB_MERGE_C R17, RZ, R64, RZ ;  /* 0x00000040ff11723e */ /* 0x002fe200048060ff */
[----:B------:R0:W-:Y:S01]  /*4b80*/  @!P5 STG.E.U8 desc[UR18][R8.64+0x19], R13 ;  /* 0x0000190d0800d986 */ /* 0x0001e2000c101112 */
[----:B------:R-:W-:Y:S01]  /*4b90*/  ISETP.LT.OR P5, PT, R25, 0x1, !P1 ;  /* 0x000000011900780c */ /* 0x000fe20004fa1670 */
[----:B------:R-:W-:Y:S01]  /*4ba0*/  FMUL R15, R15, R3 ;  /* 0x000000030f0f7220 */ /* 0x000fe20000400000 */
[----:B------:R-:W-:Y:S01]  /*4bb0*/  F2FP.SATFINITE.E5M2.F32.PACK_AB_MERGE_C R63, RZ, R63, RZ ;  /* 0x0000003fff3f723e */ /* 0x000fe200048060ff */
[----:B------:R1:W-:Y:S01]  /*4bc0*/  @!P3 STG.E.U8 desc[UR18][R6.64+0x19], R17 ;  /* 0x000019110600b986 */ /* 0x0003e2000c101112 */
[----:B------:R-:W-:Y:S01]  /*4bd0*/  F2FP.SATFINITE.E5M2.F32.PACK_AB_MERGE_C R61, RZ, R61, RZ ;  /* 0x0000003dff3d723e */ /* 0x000fe200048060ff */
[-C--:B------:R-:W-:Y:S01]  /*4be0*/  FMUL R18, R18, R3.reuse ;  /* 0x0000000312127220 */ /* 0x080fe20000400000 */
[----:B------:R-:W-:Y:S01]  /*4bf0*/  F2FP.SATFINITE.E5M2.F32.PACK_AB_MERGE_C R27, RZ, R62, RZ ;  /* 0x0000003eff1b723e */ /* 0x000fe200048060ff */
[----:B------:R-:W-:Y:S01]  /*4c00*/  @!P2 STG.E.U8 desc[UR18][R6.64+0x18], R63 ;  /* 0x0000183f0600a986 */ /* 0x000fe2000c101112 */
[----:B------:R-:W-:Y:S01]  /*4c10*/  ISETP.LT.OR P3, PT, R25, 0x9, !P1 ;  /* 0x000000091900780c */ /* 0x000fe20004f61670 */
[-C--:B------:R-:W-:Y:S01]  /*4c20*/  FMUL R11, R11, R3.reuse ;  /* 0x000000030b0b7220 */ /* 0x080fe20000400000 */
[----:B------:R-:W-:Y:S01]  /*4c30*/  ISETP.GE.AND P2, PT, R26, 0x29, PT ;  /* 0x000000291a00780c */ /* 0x000fe20003f46270 */
[----:B------:R-:W-:Y:S01]  /*4c40*/  @!P6 STG.E.U8 desc[UR18][R8.64+0x20], R61 ;  /* 0x0000203d0800e986 */ /* 0x000fe2000c101112 */
[C---:B------:R-:W-:Y:S01]  /*4c50*/  ISETP.LT.OR P0, PT, R25.reuse, 0x9, !P0 ;  /* 0x000000091900780c */ /* 0x040fe20004701670 */
[----:B------:R-:W-:Y:S01]  /*4c60*/  FMUL R14, R14, R3 ;  /* 0x000000030e0e7220 */ /* 0x000fe20000400000 */
[----:B------:R-:W-:Y:S01]  /*4c70*/  ISETP.GE.AND P1, PT, R26, 0x2a, PT ;  /* 0x0000002a1a00780c */ /* 0x000fe20003f26270 */
[----:B------:R-:W-:Y:S01]  /*4c80*/  @!P5 STG.E.U8 desc[UR18][R8.64+0x21], R27 ;  /* 0x0000211b0800d986 */ /* 0x000fe2000c101112 */
[----:B------:R-:W-:-:S02]  /*4c90*/  ISETP.LT.OR P6, PT, R25, 0x1, !P2 ;  /* 0x000000011900780c */ /* 0x000fc400057c1670 */
[C---:B------:R-:W-:Y:S02]  /*4ca0*/  ISETP.LT.OR P5, PT, R25.reuse, 0x1, !P1 ;  /* 0x000000011900780c */ /* 0x040fe40004fa1670 */
[----:B------:R-:W-:Y:S02]  /*4cb0*/  F2FP.SATFINITE.E5M2.F32.PACK_AB_MERGE_C R59, RZ, R59, RZ ;  /* 0x0000003bff3b723e */ /* 0x000fe400048060ff */
[----:B0-----:R-:W-:Y:S02]  /*4cc0*/  F2FP.SATFINITE.E5M2.F32.PACK_AB_MERGE_C R13, RZ, R60, RZ ;  /* 0x0000003cff0d723e */ /* 0x001fe400048060ff */
[----:B------:R-:W-:Y:S01]  /*4cd0*/  F2FP.SATFINITE.E5M2.F32.PACK_AB_MERGE_C R57, RZ, R57, RZ ;  /* 0x00000039ff39723e */ /* 0x000fe200048060ff */
[----:B------:R-:W-:Y:S01]  /*4ce0*/  @!P0 STG.E.U8 desc[UR18][R6.64+0x20], R59 ;  /* 0x0000203b06008986 */ /* 0x000fe2000c101112 */
[----:B-1----:R-:W-:Y:S02]  /*4cf0*/  F2FP.SATFINITE.E5M2.F32.PACK_AB_MERGE_C R17, RZ, R58, RZ ;  /* 0x0000003aff11723e */ /* 0x002fe400048060ff */
[C---:B------:R-:W-:Y:S01]  /*4d00*/  ISETP.LT.OR P1, PT, R25.reuse, 0x9, !P1 ;  /* 0x000000091900780c */ /* 0x040fe20004f21670 */
[----:B------:R0:W-:Y:S01]  /*4d10*/  @!P3 STG.E.U8 desc[UR18][R6.64+0x21], R13 ;  /* 0x0000210d0600b986 */ /* 0x0001e2000c101112 */
[----:B------:R-:W-:-:S02]  /*4d20*/  ISETP.LT.OR P2, PT, R25, 0x9, !P2 ;  /* 0x000000091900780c */ /* 0x000fc40005741670 */
[C---:B------:R-:W-:Y:S01]  /*4d30*/  ISETP.GE.AND P3, PT, R26.reuse, 0x31, PT ;  /* 0x000000311a00780c */ /* 0x040fe20003f66270 */
[----:B------:R-:W-:Y:S01]  /*4d40*/  @!P6 STG.E.U8 desc[UR18][R8.64+0x28], R57 ;  /* 0x000028390800e986 */ /* 0x000fe2000c101112 */
[----:B------:R-:W-:Y:S02]  /*4d50*/  ISETP.GE.AND P0, PT, R26, 0x32, PT ;  /* 0x000000321a00780c */ /* 0x000fe40003f06270 */
[----:B------:R-:W-:Y:S01]  /*4d60*/  F2FP.SATFINITE.E5M2.F32.PACK_AB_MERGE_C R23, RZ, R23, RZ ;  /* 0x00000017ff17723e */ /* 0x000fe200048060ff */
[----:B------:R1:W-:Y:S01]  /*4d70*/  @!P5 STG.E.U8 desc[UR18][R8.64+0x29], R17 ;  /* 0x000029110800d986 */ /* 0x0003e2000c101112 */
[C---:B------:R-:W-:Y:S02]  /*4d80*/  ISETP.LT.OR P5, PT, R25.reuse, 0x1, !P3 ;  /* 0x000000011900780c */ /* 0x040fe40005fa1670 */
[----:B------:R-:W-:Y:S02]  /*4d90*/  ISETP.LT.OR P6, PT, R25, 0x1, !P0 ;  /* 0x000000011900780c */ /* 0x000fe400047c1670 */
[----:B0-----:R-:W-:Y:S01]  /*4da0*/  F2FP.SATFINITE.E5M2.F32.PACK_AB_MERGE_C R13, RZ, R56, RZ ;  /* 0x00000038ff0d723e */ /* 0x001fe200048060ff */
[----:B------:R-:W-:Y:S01]  /*4db0*/  @!P2 STG.E.U8 desc[UR18][R6.64+0x28], R23 ;  /* 0x000028170600a986 */ /* 0x000fe2000c101112 */
[----:B------:R-:W-:-:S02]  /*4dc0*/  F2FP.SATFINITE.E5M2.F32.PACK_AB_MERGE_C R21, RZ, R21, RZ ;  /* 0x00000015ff15723e */ /* 0x000fc400048060ff */
[C---:B------:R-:W-:Y:S01]  /*4dd0*/  ISETP.GE.AND P2, PT, R26.reuse, 0x3a, PT ;  /* 0x0000003a1a00780c */ /* 0x040fe20003f46270 */
[----:B------:R0:W-:Y:S01]  /*4de0*/  @!P1 STG.E.U8 desc[UR18][R6.64+0x29], R13 ;  /* 0x0000290d06009986 */ /* 0x0001e2000c101112 */
[C---:B------:R-:W-:Y:S02]  /*4df0*/  ISETP.LT.OR P1, PT, R25.reuse, 0x9, !P3 ;  /* 0x000000091900780c */ /* 0x040fe40005f21670 */
[----:B-1----:R-:W-:Y:S01]  /*4e00*/  F2FP.SATFINITE.E5M2.F32.PACK_AB_MERGE_C R17, RZ, R22, RZ ;  /* 0x00000016ff11723e */ /* 0x002fe200048060ff */
[----:B------:R-:W-:Y:S01]  /*4e10*/  @!P5 STG.E.U8 desc[UR18][R8.64+0x30], R21 ;  /* 0x000030150800d986 */ /* 0x000fe2000c101112 */
[----:B------:R-:W-:Y:S02]  /*4e20*/  ISETP.GE.AND P3, PT, R26, 0x39, PT ;  /* 0x000000391a00780c */ /* 0x000fe40003f66270 */
[C---:B------:R-:W-:Y:S01]  /*4e30*/  ISETP.LT.OR P0, PT, R25.reuse, 0x9, !P0 ;  /* 0x000000091900780c */ /* 0x040fe20004701670 */
[----:B------:R1:W-:Y:S01]  /*4e40*/  @!P6 STG.E.U8 desc[UR18][R8.64+0x31], R17 ;  /* 0x000031110800e986 */ /* 0x0003e2000c101112 */
[----:B------:R-:W-:-:S02]  /*4e50*/  ISETP.LT.OR P5, PT, R25, 0x1, !P3 ;  /* 0x000000011900780c */ /* 0x000fc40005fa1670 */
[C---:B------:R-:W-:Y:S02]  /*4e60*/  ISETP.LT.OR P6, PT, R25.reuse, 0x1, !P2 ;  /* 0x000000011900780c */ /* 0x040fe400057c1670 */
[C---:B------:R-:W-:Y:S02]  /*4e70*/  ISETP.LT.OR P3, PT, R25.reuse, 0x9, !P3 ;  /* 0x000000091900780c */ /* 0x040fe40005f61670 */
[----:B------:R-:W-:Y:S02]  /*4e80*/  ISETP.LT.OR P2, PT, R25, 0x9, !P2 ;  /* 0x000000091900780c */ /* 0x000fe40005741670 */
[----:B------:R-:W-:Y:S02]  /*4e90*/  F2FP.SATFINITE.E5M2.F32.PACK_AB_MERGE_C R19, RZ, R19, RZ ;  /* 0x00000013ff13723e */ /* 0x000fe400048060ff */
[----:B0-----:R-:W-:Y:S02]  /*4ea0*/  F2FP.SATFINITE.E5M2.F32.PACK_AB_MERGE_C R13, RZ, R20, RZ ;  /* 0x00000014ff0d723e */ /* 0x001fe400048060ff */
[----:B------:R-:W-:Y:S01]  /*4eb0*/  F2FP.SATFINITE.E5M2.F32.PACK_AB_MERGE_C R15, RZ, R15, RZ ;  /* 0x0000000fff0f723e */ /* 0x000fe200048060ff */
[----:B------:R0:W-:Y:S01]  /*4ec0*/  @!P1 STG.E.U8 desc[UR18][R6.64+0x30], R19 ;  /* 0x0000301306009986 */ /* 0x0001e2000c101112 */
[----:B-1----:R-:W-:-:S02]  /*4ed0*/  F2FP.SATFINITE.E5M2.F32.PACK_AB_MERGE_C R17, RZ, R18, RZ ;  /* 0x00000012ff11723e */ /* 0x002fc400048060ff */
[----:B------:R-:W-:Y:S01]  /*4ee0*/  F2FP.SATFINITE.E5M2.F32.PACK_AB_MERGE_C R11, RZ, R11, RZ ;  /* 0x0000000bff0b723e */ /* 0x000fe200048060ff */
[----:B------:R0:W-:Y:S01]  /*4ef0*/  @!P0 STG.E.U8 desc[UR18][R6.64+0x31], R13 ;  /* 0x0000310d06008986 */ /* 0x0001e2000c101112 */
[----:B------:R-:W-:-:S03]  /*4f00*/  F2FP.SATFINITE.E5M2.F32.PACK_AB_MERGE_C R21, RZ, R14, RZ ;  /* 0x0000000eff15723e */ /* 0x000fc600048060ff */
[----:B------:R0:W-:Y:S04]  /*4f10*/  @!P5 STG.E.U8 desc[UR18][R8.64+0x38], R15 ;  /* 0x0000380f0800d986 */ /* 0x0001e8000c101112 */
[----:B------:R0:W-:Y:S04]  /*4f20*/  @!P6 STG.E.U8 desc[UR18][R8.64+0x39], R17 ;  /* 0x000039110800e986 */ /* 0x0001e8000c101112 */
[----:B------:R0:W-:Y:S04]  /*4f30*/  @!P3 STG.E.U8 desc[UR18][R6.64+0x38], R11 ;  /* 0x0000380b0600b986 */ /* 0x0001e8000c101112 */
[----:B------:R0:W-:Y:S02]  /*4f40*/  @!P2 STG.E.U8 desc[UR18][R6.64+0x39], R21 ;  /* 0x000039150600a986 */ /* 0x0001e4000c101112 */
.L_x_98:
[----:B------:R-:W-:Y:S05]  /*4f50*/  BSYNC B0 ;  /* 0x0000000000007941 */ /* 0x000fea0003800000 */
.L_x_32:
[----:B------:R-:W-:Y:S01]  /*4f60*/  ULDC UR6, c[0x0][0xc] ;  /* 0x0000030000067ab9 */ /* 0x000fe20000000800 */
[----:B------:R-:W-:Y:S01]  /*4f70*/  ULDC UR7, c[0x0][0x10] ;  /* 0x0000040000077ab9 */ /* 0x000fe20000000800 */
[----:B0-----:R-:W0:Y:S01]  /*4f80*/  LDC R9, c[0x0][0x14] ;  /* 0x00000500ff097b82 */ /* 0x001e220000000800 */
[----:B------:R-:W-:Y:S01]  /*4f90*/  UIMAD.WIDE.U32 UR6, UR6, UR7, URZ ;  /* 0x00000007060672a5 */ /* 0x000fe2000f8e003f */
[----:B------:R-:W-:Y:S02]  /*4fa0*/  IMAD.MOV.U32 R6, RZ, RZ, R0 ;  /* 0x000000ffff067224 */ /* 0x000fe400078e0000 */
[----:B------:R-:W-:Y:S02]  /*4fb0*/  IMAD.MOV.U32 R7, RZ, RZ, R5 ;  /* 0x000000ffff077224 */ /* 0x000fe400078e0005 */
[----:B------:R-:W-:Y:S02]  /*4fc0*/  IMAD.MOV.U32 R12, RZ, RZ, -0x1 ;  /* 0xffffffffff0c7424 */ /* 0x000fe400078e00ff */
[----:B------:R-:W-:-:S02]  /*4fd0*/  IMAD.MOV.U32 R69, RZ, RZ, -0x1 ;  /* 0xffffffffff457424 */ /* 0x000fc400078e00ff */
[----:B0-----:R-:W-:-:S04]  /*4fe0*/  IMAD.WIDE.U32 R6, R9, UR6, R6 ;  /* 0x0000000609067c25 */ /* 0x001fc8000f8e0006 */
[----:B------:R-:W-:Y:S01]  /*4ff0*/  IMAD R5, R9, UR7, RZ ;  /* 0x0000000709057c24 */ /* 0x000fe2000f8e02ff */
[----:B------:R-:W-:Y:S01]  /*5000*/  ULDC.64 UR6, c[0x0][0x650] ;  /* 0x0001940000067ab9 */ /* 0x000fe20000000a00 */
[----:B------:R-:W-:Y:S01]  /*5010*/  IMAD.MOV.U32 R0, RZ, RZ, R6 ;  /* 0x000000ffff007224 */ /* 0x000fe200078e0006 */
[----:B------:R-:W-:Y:S01]  /*5020*/  ISETP.GE.U32.AND P0, PT, R6, UR6, PT ;  /* 0x0000000606007c0c */ /* 0x000fe2000bf06070 */
[----:B------:R-:W-:Y:S01]  /*5030*/  IMAD.IADD R5, R7, 0x1, R5 ;  /* 0x0000000107057824 */ /* 0x000fe200078e0205 */
[----:B------:R-:W-:-:S04]  /*5040*/  PRMT R7, RZ, 0x7610, R7 ;  /* 0x00007610ff077816 */ /* 0x000fc80000000007 */
[----:B------:R-:W-:-:S13]  /*5050*/  ISETP.GE.U32.AND.EX P0, PT, R5, UR7, PT, P0 ;  /* 0x0000000705007c0c */ /* 0x000fda000bf06100 */
[----:B------:R-:W-:Y:S05]  /*5060*/  @P0 BRA `(.L_x_99) ;  /* 0x0000000400640947 */ /* 0x000fea0003800000 */
[----:B------:R-:W0:Y:S01]  /*5070*/  S2R R20, SR_CTAID.X ;  /* 0x0000000000147919 */ /* 0x000e220000002500 */
[----:B------:R-:W0:Y:S01]  /*5080*/  LDC.64 R14, c[0x0][0x628] ;  /* 0x00018a00ff0e7b82 */ /* 0x000e220000000a00 */
[----:B------:R-:W-:Y:S01]  /*5090*/  ULDC UR6, c[0x0][0x150] ;  /* 0x0000540000067ab9 */ /* 0x000fe20000000800 */
[----:B------:R-:W-:Y:S01]  /*50a0*/  IMAD.MOV.U32 R12, RZ, RZ, R0 ;  /* 0x000000ffff0c7224 */ /* 0x000fe200078e0000 */
[----:B------:R-:W0:Y:S01]  /*50b0*/  S2R R22, SR_CTAID.Y ;  /* 0x0000000000167919 */ /* 0x000e220000002600 */
[----:B------:R-:W-:-:S04]  /*50c0*/  IMAD.MOV.U32 R13, RZ, RZ, R5 ;  /* 0x000000ffff0d7224 */ /* 0x000fc800078e0005 */
[----:B------:R-:W0:Y:S08]  /*50d0*/  LDC R23, c[0x0][0x144] ;  /* 0x00005100ff177b82 */ /* 0x000e300000000800 */
[----:B-1234-:R-:W1:Y:S08]  /*50e0*/  LDC R16, c[0x0][0x630] ;  /* 0x00018c00ff107b82 */ /* 0x01ee700000000800 */
[----:B------:R-:W2:Y:S01]  /*50f0*/  LDC.64 R18, c[0x0][0x620] ;  /* 0x00018800ff127b82 */ /* 0x000ea20000000a00 */
[----:B0-----:R-:W-:-:S04]  /*5100*/  ISETP.NE.U32.AND P0, PT, R14, RZ, PT ;  /* 0x000000ff0e00720c */ /* 0x001fc80003f05070 */
[----:B------:R-:W-:Y:S02]  /*5110*/  ISETP.NE.AND.EX P0, PT, R15, RZ, PT, P0 ;  /* 0x000000ff0f00720c */ /* 0x000fe40003f05300 */
[----:B------:R-:W-:-:S05]  /*5120*/  I2FP.F32.U32 R6, R20 ;  /* 0x0000001400067245 */ /* 0x000fca0000201000 */
[----:B------:R-:W-:-:S04]  /*5130*/  FMUL R6, R6, UR6 ;  /* 0x0000000606067c20 */ /* 0x000fc80008400000 */
[----:B------:R0:W3:Y:S02]  /*5140*/  F2I.U32.TRUNC.NTZ R21, R6 ;  /* 0x0000000600157305 */ /* 0x0000e4000020f000 */
[----:B-1----:R-:W-:Y:S05]  /*5150*/  @!P0 BRA `(.L_x_100) ;  /* 0x0000000000288947 */ /* 0x002fea0003800000 */
[----:B------:R-:W1:Y:S02]  /*5160*/  LDC R7, c[0x0][0x634] ;  /* 0x00018d00ff077b82 */ /* 0x000e640000000800 */
[----:B-1----:R-:W-:-:S05]  /*5170*/  IADD3 R11, P0, R0, R7, RZ ;  /* 0x00000007000b7210 */ /* 0x002fca0007f1e0ff */
[----:B------:R-:W-:-:S04]  /*5180*/  IMAD.X R17, RZ, RZ, R5, P0 ;  /* 0x000000ffff117224 */ /* 0x000fc800000e0605 */
[----:B0-----:R-:W-:-:S04]  /*5190*/  IMAD.WIDE.U32 R6, R17, R14, RZ ;  /* 0x0000000e11067225 */ /* 0x001fc800078e00ff */
[----:B-----5:R-:W-:-:S04]  /*51a0*/  IMAD.WIDE.U32 R8, P0, R11, R15, R6 ;  /* 0x0000000f0b087225 */ /* 0x020fc80007800006 */
[----:B------:R-:W-:-:S04]  /*51b0*/  IMAD.WIDE.U32 R6, R11, R14, RZ ;  /* 0x0000000e0b067225 */ /* 0x000fc800078e00ff */
[----:B------:R-:W-:Y:S01]  /*51c0*/  IMAD.X R13, RZ, RZ, RZ, P0 ;  /* 0x000000ffff0d7224 */ /* 0x000fe200000e06ff */
[----:B------:R-:W-:Y:S01]  /*51d0*/  IADD3 RZ, P0, R7, R8, RZ ;  /* 0x0000000807ff7210 */ /* 0x000fe20007f1e0ff */
[----:B------:R-:W-:-:S04]  /*51e0*/  IMAD.MOV.U32 R12, RZ, RZ, R9 ;  /* 0x000000ffff0c7224 */ /* 0x000fc800078e0009 */
[----:B------:R-:W-:-:S08]  /*51f0*/  IMAD.WIDE.U32.X R12, R17, R15, R12, P0 ;  /* 0x0000000f110c7225 */ /* 0x000fd000000e040c */
.L_x_100:
[-CC-:B------:R-:W-:Y:S01]  /*5200*/  SHF.R.U64 R69, R12, R16.reuse, R13.reuse ;  /* 0x000000100c457219 */ /* 0x180fe2000000120d */
[----:B------:R-:W1:Y:S01]  /*5210*/  LDC.64 R28, c[0x0][0x640] ;  /* 0x00019000ff1c7b82 */ /* 0x000e620000000a00 */
[----:B0-----:R-:W-:Y:S01]  /*5220*/  SHF.R.U32.HI R6, RZ, R16, R13 ;  /* 0x00000010ff067219 */ /* 0x001fe2000001160d */
[----:B---3--:R-:W-:Y:S01]  /*5230*/  IMAD.MOV R21, RZ, RZ, -R21 ;  /* 0x000000ffff157224 */ /* 0x008fe200078e0a15 */
[----:B------:R-:W-:Y:S01]  /*5240*/  IADD3 R9, P0, RZ, -R69, RZ ;  /* 0x80000045ff097210 */ /* 0x000fe20007f1e0ff */
[----:B------:R-:W-:Y:S01]  /*5250*/  ULDC UR6, c[0x0][0x154] ;  /* 0x0000550000067ab9 */ /* 0x000fe20000000800 */
[----:B------:R-:W-:Y:S02]  /*5260*/  IMAD.MOV.U32 R11, RZ, RZ, 0x1 ;  /* 0x00000001ff0b7424 */ /* 0x000fe400078e00ff */
[----:B------:R-:W-:Y:S01]  /*5270*/  IMAD R21, R23, R21, R20 ;  /* 0x0000001517157224 */ /* 0x000fe200078e0214 */
[----:B------:R-:W0:Y:S01]  /*5280*/  LDC R12, c[0x0][0x618] ;  /* 0x00018600ff0c7b82 */ /* 0x000e220000000800 */
[----:B------:R-:W-:-:S02]  /*5290*/  IMAD.X R7, RZ, RZ, ~R6, P0 ;  /* 0x000000ffff077224 */ /* 0x000fc400000e0e06 */
[----:B------:R-:W-:Y:S02]  /*52a0*/  IMAD.MOV.U32 R6, RZ, RZ, R0 ;  /* 0x000000ffff067224 */ /* 0x000fe400078e0000 */
[-C--:B--2--5:R-:W-:Y:S02]  /*52b0*/  IMAD R8, R7, R18.reuse, RZ ;  /* 0x0000001207087224 */ /* 0x0a4fe400078e02ff */
[----:B------:R-:W-:Y:S01]  /*52c0*/  IMAD.MOV.U32 R7, RZ, RZ, R5 ;  /* 0x000000ffff077224 */ /* 0x000fe200078e0005 */
[----:B------:R-:W2:Y:S01]  /*52d0*/  LDC R24, c[0x0][0x608] ;  /* 0x00018200ff187b82 */ /* 0x000ea20000000800 */
[----:B------:R-:W-:-:S04]  /*52e0*/  IMAD.WIDE.U32 R6, R9, R18, R6 ;  /* 0x0000001209067225 */ /* 0x000fc800078e0006 */
[----:B------:R-:W-:-:S03]  /*52f0*/  IMAD R9, R9, R19, R8 ;  /* 0x0000001309097224 */ /* 0x000fc600078e0208 */
[----:B------:R-:W3:Y:S01]  /*5300*/  LDC R26, c[0x0][0x658] ;  /* 0x00019600ff1a7b82 */ /* 0x000ee20000000800 */
[----:B------:R-:W-:Y:S01]  /*5310*/  I2FP.F32.U32 R8, R22 ;  /* 0x0000001600087245 */ /* 0x000fe20000201000 */
[----:B------:R-:W-:Y:S01]  /*5320*/  IMAD.IADD R7, R7, 0x1, R9 ;  /* 0x0000000107077824 */ /* 0x000fe200078e0209 */
[----:B-1----:R-:W-:Y:S01]  /*5330*/  ISETP.NE.U32.AND P0, PT, R28, RZ, PT ;  /* 0x000000ff1c00720c */ /* 0x002fe20003f05070 */
[----:B------:R-:W-:Y:S02]  /*5340*/  IMAD.MOV.U32 R9, RZ, RZ, -0x1 ;  /* 0xffffffffff097424 */ /* 0x000fe400078e00ff */
[----:B------:R-:W-:Y:S02]  /*5350*/  FMUL R8, R8, UR6 ;  /* 0x0000000608087c20 */ /* 0x000fe40008400000 */
[----:B------:R-:W1:Y:S01]  /*5360*/  LDC R19, c[0x0][0x148] ;  /* 0x00005200ff137b82 */ /* 0x000e620000000800 */
[----:B0-----:R-:W-:Y:S01]  /*5370*/  SHF.R.U64 R16, R6, R12, R7 ;  /* 0x0000000c06107219 */ /* 0x001fe20000001207 */
[----:B------:R0:W4:Y:S01]  /*5380*/  F2I.U32.TRUNC.NTZ R17, R8 ;  /* 0x0000000800117305 */ /* 0x000122000020f000 */
[----:B------:R-:W-:-:S02]  /*5390*/  ISETP.NE.AND.EX P0, PT, R29, RZ, PT, P0 ;  /* 0x000000ff1d00720c */ /* 0x000fc40003f05300 */
[----:B------:R-:W-:-:S03]  /*53a0*/  SHF.R.U32.HI R7, RZ, R12, R7 ;  /* 0x0000000cff077219 */ /* 0x000fc60000011607 */
[----:B------:R-:W0:Y:S01]  /*53b0*/  LDC R20, c[0x0][0x600] ;  /* 0x00018000ff147b82 */ /* 0x000e220000000800 */
[-CC-:B--2---:R-:W-:Y:S02]  /*53c0*/  SHF.R.U64 R14, R16, R24.reuse, R7.reuse ;  /* 0x00000018100e7219 */ /* 0x184fe40000001207 */
[----:B------:R-:W-:-:S05]  /*53d0*/  SHF.R.U32.HI R7, RZ, R24, R7 ;  /* 0x00000018ff077219 */ /* 0x000fca0000011607 */
[----:B------:R-:W2:Y:S01]  /*53e0*/  LDC R25, c[0x0][0x648] ;  /* 0x00019200ff197b82 */ /* 0x000ea20000000800 */
[-CC-:B---3--:R-:W-:Y:S02]  /*53f0*/  SHF.R.U64 R18, R14, R26.reuse, R7.reuse ;  /* 0x0000001a0e127219 */ /* 0x188fe40000001207 */
[-C--:B------:R-:W-:Y:S02]  /*5400*/  SHF.L.U32 R9, R9, R26.reuse, RZ ;  /* 0x0000001a09097219 */ /* 0x080fe400000006ff */
[-C--:B------:R-:W-:Y:S01]  /*5410*/  SHF.R.U32.HI R7, RZ, R26.reuse, R7 ;  /* 0x0000001aff077219 */ /* 0x080fe20000011607 */
[----:B------:R-:W-:Y:S01]  /*5420*/  IMAD.MOV.U32 R6, RZ, RZ, R18 ;  /* 0x000000ffff067224 */ /* 0x000fe200078e0012 */
[----:B------:R-:W-:Y:S01]  /*5430*/  SHF.L.U32 R24, R11, R26, RZ ;  /* 0x0000001a0b187219 */ /* 0x000fe200000006ff */
[----:B------:R-:W3:Y:S01]  /*5440*/  LDC R27, c[0x0][0x638] ;  /* 0x00018e00ff1b7b82 */ /* 0x000ee20000000800 */
[----:B------:R-:W-:-:S07]  /*5450*/  LOP3.LUT R23, RZ, R9, RZ, 0x33, !PT ;  /* 0x00000009ff177212 */ /* 0x000fce00078e33ff */
[----:B------:R-:W0:Y:S01]  /*5460*/  LDC R30, c[0x0][0x610] ;  /* 0x00018400ff1e7b82 */ /* 0x000e220000000800 */
[----:B----4-:R-:W-:Y:S05]  /*5470*/  @!P0 BRA `(.L_x_101) ;  /* 0x0000000000288947 */ /* 0x010fea0003800000 */
[----:B------:R-:W4:Y:S02]  /*5480*/  LDC R11, c[0x0][0x64c] ;  /* 0x00019300ff0b7b82 */ /* 0x000f240000000800 */
[----:B----4-:R-:W-:-:S05]  /*5490*/  IADD3 R11, P0, R18, R11, RZ ;  /* 0x0000000b120b7210 */ /* 0x010fca0007f1e0ff */
[----:B------:R-:W-:-:S04]  /*54a0*/  IMAD.X R15, RZ, RZ, R7, P0 ;  /* 0x000000ffff0f7224 */ /* 0x000fc800000e0607 */
[----:B------:R-:W-:-:S04]  /*54b0*/  IMAD.WIDE.U32 R6, R15, R28, RZ ;  /* 0x0000001c0f067225 */ /* 0x000fc800078e00ff */
[----:B0-----:R-:W-:-:S04]  /*54c0*/  IMAD.WIDE.U32 R8, P0, R11, R29, R6 ;  /* 0x0000001d0b087225 */ /* 0x001fc80007800006 */
[----:B------:R-:W-:-:S04]  /*54d0*/  IMAD.WIDE.U32 R6, R11, R28, RZ ;  /* 0x0000001c0b067225 */ /* 0x000fc800078e00ff */
[----:B------:R-:W-:Y:S01]  /*54e0*/  IMAD.X R13, RZ, RZ, RZ, P0 ;  /* 0x000000ffff0d7224 */ /* 0x000fe200000e06ff */
[----:B------:R-:W-:Y:S01]  /*54f0*/  IADD3 RZ, P0, R7, R8, RZ ;  /* 0x0000000807ff7210 */ /* 0x000fe20007f1e0ff */
[----:B------:R-:W-:-:S04]  /*5500*/  IMAD.MOV.U32 R12, RZ, RZ, R9 ;  /* 0x000000ffff0c7224 */ /* 0x000fc800078e0009 */
[----:B------:R-:W-:-:S08]  /*5510*/  IMAD.WIDE.U32.X R6, R15, R29, R12, P0 ;  /* 0x0000001d0f067225 */ /* 0x000fd000000e040c */
.L_x_101:
[----:B--2---:R-:W-:Y:S01]  /*5520*/  SHF.R.U64 R6, R6, R25, R7 ;  /* 0x0000001906067219 */ /* 0x004fe20000001207 */
[----:B0-----:R-:W-:Y:S01]  /*5530*/  VIADD R11, R20, 0xffffffff ;  /* 0xffffffff140b7836 */ /* 0x001fe20000000000 */
[----:B------:R-:W-:Y:S01]  /*5540*/  LOP3.LUT R9, R14, R23, RZ, 0xc0, !PT ;  /* 0x000000170e097212 */ /* 0x000fe200078ec0ff */
[----:B------:R-:W-:Y:S02]  /*5550*/  IMAD.MOV R17, RZ, RZ, -R17 ;  /* 0x000000ffff117224 */ /* 0x000fe400078e0a11 */
[----:B------:R-:W-:Y:S02]  /*5560*/  IMAD.MOV R7, RZ, RZ, -R6 ;  /* 0x000000ffff077224 */ /* 0x000fe400078e0a06 */
[----:B------:R-:W-:Y:S01]  /*5570*/  IMAD R24, R24, R6, R9 ;  /* 0x0000000618187224 */ /* 0x000fe200078e0209 */
[----:B------:R-:W-:Y:S01]  /*5580*/  LOP3.LUT R9, R16, R11, RZ, 0xc0, !PT ;  /* 0x0000000b10097212 */ /* 0x000fe200078ec0ff */
[----:B-1----:R-:W-:Y:S02]  /*5590*/  @P4 IMAD R21, R19, R17, R22 ;  /* 0x0000001113154224 */ /* 0x002fe400078e0216 */
[----:B---3--:R-:W-:-:S02]  /*55a0*/  IMAD R6, R7, R27, R18 ;  /* 0x0000001b07067224 */ /* 0x008fc400078e0212 */
[----:B------:R-:W-:Y:S02]  /*55b0*/  IMAD R24, R24, R30, R21 ;  /* 0x0000001e18187224 */ /* 0x000fe400078e0215 */
[----:B------:R-:W-:Y:S02]  /*55c0*/  IMAD R9, R6, R20, R9 ;  /* 0x0000001406097224 */ /* 0x000fe400078e0209 */
[----:B------:R-:W-:-:S03]  /*55d0*/  IMAD.MOV.U32 R7, RZ, RZ, 0x1 ;  /* 0x00000001ff077424 */ /* 0x000fc600078e00ff */
[----:B------:R-:W-:Y:S02]  /*55e0*/  SEL R12, R9, R24, !P4 ;  /* 0x00000018090c7207 */ /* 0x000fe40006000000 */
[----:B------:R-:W-:-:S07]  /*55f0*/  SEL R24, R24, R9, !P4 ;  /* 0x0000000918187207 */ /* 0x000fce0006000000 */
.L_x_99:
[----:B------:R-:W-:Y:S01]  /*5600*/  LOP3.LUT P0, RZ, R7, 0xff, RZ, 0xc0, !PT ;  /* 0x000000ff07ff7812 */ /* 0x000fe2000780c0ff */
[----:B-1234-:R-:W-:-:S12]  /*5610*/  IMAD.MOV.U32 R16, RZ, RZ, R24 ;  /* 0x000000ffff107224 */ /* 0x01efd800078e0018 */
[----:B------:R-:W-:Y:S05]  /*5620*/  @P0 BRA `(.L_x_102) ;  /* 0xffffffbc00580947 */ /* 0x000fea000383ffff */
[----:B------:R-:W-:Y:S05]  /*5630*/  EXIT ;  /* 0x000000000000794d */ /* 0x000fea0003800000 */
.L_x_4:
[----:B0-----:R-:W-:Y:S01]  /*5640*/  ULDC.64 UR4, c[0x0][0x650] ;  /* 0x0001940000047ab9 */ /* 0x001fe20000000a00 */
        /* <DEDUP_REMOVED lines=25> */
.L_x_104:
[-CC-:B------:R-:W-:Y:S01]  /*57e0*/  SHF.R.U64 R16, R14, R18.reuse, R15.reuse ;  /* 0x000000120e107219 */ /* 0x180fe2000000120f */
[----:B------:R-:W0:Y:S01]  /*57f0*/  LDC R22, c[0x0][0x618] ;  /* 0x00018600ff167b82 */ /* 0x000e220000000800 */
[----:B------:R-:W-:Y:S01]  /*5800*/  SHF.R.U32.HI R7, RZ, R18, R15 ;  /* 0x00000012ff077219 */ /* 0x000fe2000001160f */
[----:B------:R-:W-:Y:S01]  /*5810*/  ULDC UR4, c[0x0][0x150] ;  /* 0x0000540000047ab9 */ /* 0x000fe20000000800 */
[----:B------:R-:W-:Y:S01]  /*5820*/  IADD3 R9, P0, RZ, -R16, RZ ;  /* 0x80000010ff097210 */ /* 0x000fe20007f1e0ff */
[----:B------:R-:W-:Y:S01]  /*5830*/  IMAD.MOV.U32 R10, RZ, RZ, R0 ;  /* 0x000000ffff0a7224 */ /* 0x000fe200078e0000 */
[----:B------:R-:W-:Y:S01]  /*5840*/  I2FP.F32.U32 R12, R6 ;  /* 0x00000006000c7245 */ /* 0x000fe20000201000 */
[----:B------:R-:W-:Y:S02]  /*5850*/  IMAD.MOV.U32 R11, RZ, RZ, R5 ;  /* 0x000000ffff0b7224 */ /* 0x000fe400078e0005 */
[----:B------:R-:W1:Y:S01]  /*5860*/  LDC.64 R24, c[0x0][0x640] ;  /* 0x00019000ff187b82 */ /* 0x000e620000000a00 */
[----:B------:R-:W-:-:S02]  /*5870*/  IMAD.X R7, RZ, RZ, ~R7, P0 ;  /* 0x000000ffff077224 */ /* 0x000fc400000e0e07 */
[----:B------:R-:W-:Y:S01]  /*5880*/  FMUL R13, R12, UR4 ;  /* 0x000000040c0d7c20 */ /* 0x000fe20008400000 */
[----:B------:R-:W-:Y:S01]  /*5890*/  IMAD.WIDE.U32 R10, R9, R20, R10 ;  /* 0x00000014090a7225 */ /* 0x000fe200078e000a */
[----:B------:R-:W-:-:S03]  /*58a0*/  ULDC UR4, c[0x0][0x154] ;  /* 0x0000550000047ab9 */ /* 0x000fc60000000800 */
[----:B------:R-:W-:Y:S01]  /*58b0*/  IMAD R12, R7, R20, RZ ;  /* 0x00000014070c7224 */ /* 0x000fe200078e02ff */
[----:B------:R-:W2:Y:S01]  /*58c0*/  LDC R15, c[0x0][0x144] ;  /* 0x00005100ff0f7b82 */ /* 0x000ea20000000800 */
[----:B------:R-:W3:Y:S02]  /*58d0*/  F2I.U32.TRUNC.NTZ R13, R13 ;  /* 0x0000000d000d7305 */ /* 0x000ee4000020f000 */
[----:B------:R-:W-:Y:S02]  /*58e0*/  IMAD R7, R9, R21, R12 ;  /* 0x0000001509077224 */ /* 0x000fe400078e020c */
[----:B------:R-:W-:Y:S02]  /*58f0*/  IMAD.MOV.U32 R12, RZ, RZ, 0x1 ;  /* 0x00000001ff0c7424 */ /* 0x000fe400078e00ff */
[----:B------:R-:W-:Y:S01]  /*5900*/  IMAD.IADD R7, R11, 0x1, R7 ;  /* 0x000000010b077824 */ /* 0x000fe200078e0207 */
[----:B------:R-:W4:Y:S04]  /*5910*/  LDC R18, c[0x0][0x608] ;  /* 0x00018200ff127b82 */ /* 0x000f280000000800 */
[----:B0-----:R-:W-:-:S02]  /*5920*/  SHF.R.U64 R14, R10, R22, R7 ;  /* 0x000000160a0e7219 */ /* 0x001fc40000001207 */
[----:B------:R-:W-:Y:S02]  /*5930*/  I2FP.F32.U32 R10, R8 ;  /* 0x00000008000a7245 */ /* 0x000fe40000201000 */
[----:B------:R-:W0:Y:S01]  /*5940*/  LDC R23, c[0x0][0x658] ;  /* 0x00019600ff177b82 */ /* 0x000e220000000800 */
[----:B-1----:R-:W-:Y:S01]  /*5950*/  ISETP.NE.U32.AND P0, PT, R24, RZ, PT ;  /* 0x000000ff1800720c */ /* 0x002fe20003f05070 */
[----:B---3--:R-:W-:Y:S01]  /*5960*/  IMAD.MOV R9, RZ, RZ, -R13 ;  /* 0x000000ffff097224 */ /* 0x008fe200078e0a0d */
[----:B------:R-:W-:Y:S01]  /*5970*/  SHF.R.U32.HI R7, RZ, R22, R7 ;  /* 0x00000016ff077219 */ /* 0x000fe20000011607 */
[----:B------:R-:W-:Y:S01]  /*5980*/  FMUL R10, R10, UR4 ;  /* 0x000000040a0a7c20 */ /* 0x000fe20008400000 */
[----:B------:R-:W-:-:S03]  /*5990*/  ISETP.NE.AND.EX P0, PT, R25, RZ, PT, P0 ;  /* 0x000000ff1900720c */ /* 0x000fc60003f05300 */
[----:B------:R-:W1:Y:S01]  /*59a0*/  LDC R21, c[0x0][0x148] ;  /* 0x00005200ff157b82 */ /* 0x000e620000000800 */
[----:B--2---:R-:W-:Y:S01]  /*59b0*/  IMAD R22, R15, R9, R6 ;  /* 0x000000090f167224 */ /* 0x004fe200078e0206 */
[----:B------:R2:W3:Y:S06]  /*59c0*/  F2I.U32.TRUNC.NTZ R19, R10 ;  /* 0x0000000a00137305 */ /* 0x0004ec000020f000 */
[----:B------:R-:W1:Y:S01]  /*59d0*/  LDC R20, c[0x0][0x600] ;  /* 0x00018000ff147b82 */ /* 0x000e620000000800 */
[-CC-:B----4-:R-:W-:Y:S02]  /*59e0*/  SHF.R.U64 R17, R14, R18.reuse, R7.reuse ;  /* 0x000000120e117219 */ /* 0x190fe40000001207 */
[----:B------:R-:W-:Y:S01]  /*59f0*/  SHF.R.U32.HI R6, RZ, R18, R7 ;  /* 0x00000012ff067219 */ /* 0x000fe20000011607 */
[----:B------:R-:W-:-:S04]  /*5a00*/  IMAD.MOV.U32 R18, RZ, RZ, -0x1 ;  /* 0xffffffffff127424 */ /* 0x000fc800078e00ff */
[----:B------:R-:W4:Y:S01]  /*5a10*/  LDC R26, c[0x0][0x648] ;  /* 0x00019200ff1a7b82 */ /* 0x000f220000000800 */
[-C--:B0-----:R-:W-:Y:S02]  /*5a20*/  SHF.L.U32 R9, R18, R23.reuse, RZ ;  /* 0x0000001712097219 */ /* 0x081fe400000006ff */
[-CC-:B------:R-:W-:Y:S02]  /*5a30*/  SHF.R.U64 R18, R17, R23.reuse, R6.reuse ;  /* 0x0000001711127219 */ /* 0x180fe40000001206 */
[-C--:B------:R-:W-:Y:S02]  /*5a40*/  SHF.R.U32.HI R7, RZ, R23.reuse, R6 ;  /* 0x00000017ff077219 */ /* 0x080fe40000011606 */
[----:B------:R-:W-:Y:S01]  /*5a50*/  SHF.L.U32 R23, R12, R23, RZ ;  /* 0x000000170c177219 */ /* 0x000fe200000006ff */
[----:B------:R-:W0:Y:S01]  /*5a60*/  LDC R27, c[0x0][0x638] ;  /* 0x00018e00ff1b7b82 */ /* 0x000e220000000800 */
[----:B------:R-:W-:Y:S01]  /*5a70*/  LOP3.LUT R28, RZ, R9, RZ, 0x33, !PT ;  /* 0x00000009ff1c7212 */ /* 0x000fe200078e33ff */
[----:B------:R-:W-:-:S06]  /*5a80*/  IMAD.MOV.U32 R6, RZ, RZ, R18 ;  /* 0x000000ffff067224 */ /* 0x000fcc00078e0012 */
[----:B------:R-:W0:Y:S01]  /*5a90*/  LDC R29, c[0x0][0x610] ;  /* 0x00018400ff1d7b82 */ /* 0x000e220000000800 */
[----:B--23--:R-:W-:Y:S05]  /*5aa0*/  @!P0 BRA `(.L_x_105) ;  /* 0x0000000000288947 */ /* 0x00cfea0003800000 */
[----:B------:R-:W2:Y:S02]  /*5ab0*/  LDC R9, c[0x0][0x64c] ;  /* 0x00019300ff097b82 */ /* 0x000ea40000000800 */
[----:B--2---:R-:W-:-:S05]  /*5ac0*/  IADD3 R9, P0, R18, R9, RZ ;  /* 0x0000000912097210 */ /* 0x004fca0007f1e0ff */
        /* <DEDUP_REMOVED lines=8> */
.L_x_105:
[----:B----4-:R-:W-:Y:S01]  /*5b50*/  SHF.R.U64 R7, R6, R26, R7 ;  /* 0x0000001a06077219 */ /* 0x010fe20000001207 */
[----:B-1----:R-:W-:Y:S01]  /*5b60*/  VIADD R11, R20, 0xffffffff ;  /* 0xffffffff140b7836 */ /* 0x002fe20000000000 */
[----:B------:R-:W-:Y:S01]  /*5b70*/  LOP3.LUT R6, R17, R28, RZ, 0xc0, !PT ;  /* 0x0000001c11067212 */ /* 0x000fe200078ec0ff */
[----:B------:R-:W-:Y:S02]  /*5b80*/  IMAD.MOV R19, RZ, RZ, -R19 ;  /* 0x000000ffff137224 */ /* 0x000fe400078e0a13 */
[----:B------:R-:W-:Y:S01]  /*5b90*/  IMAD.MOV R9, RZ, RZ, -R7 ;  /* 0x000000ffff097224 */ /* 0x000fe200078e0a07 */
[----:B------:R-:W-:Y:S01]  /*5ba0*/  LOP3.LUT R11, R14, R11, RZ, 0xc0, !PT ;  /* 0x0000000b0e0b7212 */ /* 0x000fe200078ec0ff */
[----:B------:R-:W-:Y:S02]  /*5bb0*/  @P4 IMAD R22, R21, R19, R8 ;  /* 0x0000001315164224 */ /* 0x000fe400078e0208 */
[----:B------:R-:W-:Y:S02]  /*5bc0*/  IMAD R7, R23, R7, R6 ;  /* 0x0000000717077224 */ /* 0x000fe400078e0206 */
[----:B0-----:R-:W-:-:S02]  /*5bd0*/  IMAD R6, R9, R27, R18 ;  /* 0x0000001b09067224 */ /* 0x001fc400078e0212 */
[----:B------:R-:W-:Y:S02]  /*5be0*/  IMAD R14, R7, R29, R22 ;  /* 0x0000001d070e7224 */ /* 0x000fe400078e0216 */
[----:B------:R-:W-:Y:S02]  /*5bf0*/  IMAD R7, R6, R20, R11 ;  /* 0x0000001406077224 */ /* 0x000fe400078e020b */
[----:B------:R-:W-:Y:S02]  /*5c00*/  IMAD.MOV.U32 R10, RZ, RZ, 0x1 ;  /* 0x00000001ff0a7424 */ /* 0x000fe400078e00ff */
[----:B------:R-:W-:Y:S01]  /*5c10*/  IMAD.MOV.U32 R9, RZ, RZ, R16 ;  /* 0x000000ffff097224 */ /* 0x000fe200078e0010 */
[----:B------:R-:W-:Y:S02]  /*5c20*/  SEL R17, R7, R14, !P4 ;  /* 0x0000000e07117207 */ /* 0x000fe40006000000 */
[----:B------:R-:W-:-:S07]  /*5c30*/  SEL R14, R14, R7, !P4 ;  /* 0x000000070e0e7207 */ /* 0x000fce0006000000 */
.L_x_103:
[----:B------:R-:W-:-:S08]  /*5c40*/  NOP ;  /* 0x0000000000007918 */ /* 0x000fd00000000000 */
[----:B------:R-:W0:-:S00]  /*5c50*/  USETMAXREG.DEALLOC.CTAPOOL 0x28 ;  /* 0x00000028000079c8 */ /* 0x000e0000080e0500 */
[----:B0-----:R-:W-:-:S13]  /*5c60*/  ISETP.NE.AND P0, PT, R3, RZ, PT ;  /* 0x000000ff0300720c */ /* 0x001fda0003f05270 */
[----:B------:R-:W-:Y:S05]  /*5c70*/  @P0 EXIT ;  /* 0x000000000000094d */ /* 0x000fea0003800000 */
[----:B------:R-:W-:Y:S01]  /*5c80*/  LOP3.LUT P0, RZ, R10, 0xff, RZ, 0xc0, !PT ;  /* 0x000000ff0aff7812 */ /* 0x000fe2000780c0ff */
[----:B------:R-:W-:Y:S02]  /*5c90*/  IMAD.MOV.U32 R10, RZ, RZ, 0x1 ;  /* 0x00000001ff0a7424 */ /* 0x000fe400078e00ff */
[----:B------:R-:W-:-:S10]  /*5ca0*/  IMAD.MOV.U32 R13, RZ, RZ, RZ ;  /* 0x000000ffff0d7224 */ /* 0x000fd400078e00ff */
[----:B------:R-:W-:Y:S05]  /*5cb0*/  @!P0 BRA `(.L_x_106) ;  /* 0x0000000c00408947 */ /* 0x000fea0003800000 */
[----:B------:R-:W0:Y:S01]  /*5cc0*/  LDC R3, c[0x0][0x28c] ;  /* 0x0000a300ff037b82 */ /* 0x000e220000000800 */
[----:B------:R-:W-:Y:S01]  /*5cd0*/  ULDC UR5, c[0x0][0x600] ;  /* 0x0001800000057ab9 */ /* 0x000fe20000000800 */
[----:B------:R-:W-:Y:S01]  /*5ce0*/  ULDC UR4, c[0x0][0xc] ;  /* 0x0000030000047ab9 */ /* 0x000fe20000000800 */
[----:B------:R-:W-:Y:S01]  /*5cf0*/  UIADD3 UR16, UR5, -0x1, URZ ;  /* 0xffffffff05107890 */ /* 0x000fe2000fffe03f */
[C---:B------:R-:W-:Y:S01]  /*5d00*/  LOP3.LUT P2, RZ, R2.reuse, 0x7f, RZ, 0xc0, !PT ;  /* 0x0000007f02ff7812 */ /* 0x040fe2000784c0ff */
[----:B------:R-:W-:Y:S01]  /*5d10*/  ULDC UR6, c[0x0][0x658] ;  /* 0x0001960000067ab9 */ /* 0x000fe20000000800 */
[----:B------:R-:W-:Y:S01]  /*5d20*/  ULDC UR5, c[0x0][0x10] ;  /* 0x0000040000057ab9 */ /* 0x000fe20000000800 */
[----:B------:R-:W-:Y:S01]  /*5d30*/  UMOV UR7, 0xffffffff ;  /* 0xffffffff00077882 */ /* 0x000fe20000000000 */
[----:B------:R-:W-:Y:S01]  /*5d40*/  UMOV UR8, 0x1 ;  /* 0x0000000100087882 */ /* 0x000fe20000000000 */
[----:B------:R-:W-:Y:S01]  /*5d50*/  UIMAD.WIDE.U32 UR4, UR4, UR5, URZ ;  /* 0x00000005040472a5 */ /* 0x000fe2000f8e003f */
[----:B------:R-:W-:Y:S01]  /*5d60*/  LOP3.LUT P0, RZ, R2, 0x1f, RZ, 0xc0, !PT ;  /* 0x0000001f02ff7812 */ /* 0x000fe2000780c0ff */
[----:B------:R-:W-:Y:S01]  /*5d70*/  USHF.L.U32 UR7, UR7, UR6, URZ ;  /* 0x0000000607077299 */ /* 0x000fe2000800063f */
[----:B------:R-:W-:Y:S01]  /*5d80*/  BSSY B0, `(.L_x_106) ;  /* 0x00000c3000007945 */ /* 0x000fe20003800000 */
[----:B------:R-:W-:Y:S01]  /*5d90*/  USHF.L.U32 UR18, UR8, UR6, URZ ;  /* 0x0000000608127299 */ /* 0x000fe2000800063f */
[----:B------:R-:W-:Y:S01]  /*5da0*/  IMAD.MOV.U32 R15, RZ, RZ, 0x1 ;  /* 0x00000001ff0f7424 */ /* 0x000fe200078e00ff */
[----:B------:R-:W-:Y:S01]  /*5db0*/  LOP3.LUT R16, R4, 0x2, RZ, 0xfc, !PT ;  /* 0x0000000204107812 */ /* 0x000fe200078efcff */
[----:B------:R-:W-:Y:S01]  /*5dc0*/  ULDC UR6, c[0x0][0x14] ;  /* 0x0000050000067ab9 */ /* 0x000fe20000000800 */
[----:B------:R-:W-:Y:S01]  /*5dd0*/  PLOP3.LUT P0, PT, P0, P2, PT, 0x8a, 0x0 ;  /* 0x000000000000781c */ /* 0x000fe20000705172 */
[----:B------:R-:W-:Y:S01]  /*5de0*/  UIMAD.WIDE.U32 UR20, UR4, UR6, URZ ;  /* 0x00000006041472a5 */ /* 0x000fe2000f8e003f */
[----:B------:R-:W-:Y:S01]  /*5df0*/  IMAD.MOV.U32 R10, RZ, RZ, 0x1 ;  /* 0x00000001ff0a7424 */ /* 0x000fe200078e00ff */
[----:B------:R-:W-:Y:S01]  /*5e00*/  UIMAD UR13, UR5, UR6, URZ ;  /* 0x00000006050d72a4 */ /* 0x000fe2000f8e023f */
[----:B------:R-:W-:Y:S01]  /*5e10*/  IMAD.MOV.U32 R13, RZ, RZ, RZ ;  /* 0x000000ffff0d7224 */ /* 0x000fe200078e00ff */
[----:B------:R-:W-:Y:S01]  /*5e20*/  ULOP3.LUT UR17, URZ, UR7, URZ, 0x33, !UPT ;  /* 0x000000073f117292 */ /* 0x000fe2000f8e333f */
[----:B0-----:R-:W-:Y:S01]  /*5e30*/  VIADD R3, R3, 0x1f ;  /* 0x0000001f03037836 */ /* 0x001fe20000000000 */
[----:B------:R-:W-:Y:S01]  /*5e40*/  UIADD3 UR13, UR21, UR13, URZ ;  /* 0x0000000d150d7290 */ /* 0x000fe2000fffe03f */
[----:B------:R-:W-:-:S03]  /*5e50*/  ULDC.64 UR22, c[0x0][0x198] ;  /* 0x0000660000167ab9 */ /* 0x000fc60000000a00 */
[----:B------:R-:W-:-:S04]  /*5e60*/  SHF.R.S32.HI R6, RZ, 0x1f, R3 ;  /* 0x0000001fff067819 */ /* 0x000fc80000011403 */
[----:B------:R-:W-:-:S04]  /*5e70*/  LEA.HI R6, R6, R3, RZ, 0x5 ;  /* 0x0000000306067211 */ /* 0x000fc800078f28ff */
[----:B------:R-:W-:-:S05]  /*5e80*/  SHF.R.S32.HI R12, RZ, 0x5, R6 ;  /* 0x00000005ff0c7819 */ /* 0x000fca0000011406 */
[----:B------:R-:W-:-:S07]  /*5e90*/  VIADD R11, R12, 0x1 ;  /* 0x000000010c0b7836 */ /* 0x000fce0000000000 */
.L_x_118:
[----:B------:R-:W-:-:S03]  /*5ea0*/  UMOV UR4, 0xffffffff ;  /* 0xffffffff00047882 */ /* 0x000fc60000000000 */
[----:B------:R-:W-:Y:S05]  /*5eb0*/  BRA.DIV UR4, `(.L_x_107) ;  /* 0x0000002204547947 */ /* 0x000fea000b800000 */
[----:B------:R-:W-:-:S13]  /*5ec0*/  ELECT P1, URZ, PT ;  /* 0x00000000003f782f */ /* 0x000fda0003820000 */
.L_x_162:
[----:B------:R-:W0:Y:S01]  /*5ed0*/  LDC R2, c[0x0][0x28c] ;  /* 0x0000a300ff027b82 */ /* 0x000e220000000800 */
[----:B------:R-:W-:Y:S01]  /*5ee0*/  BSSY B1, `(.L_x_108) ;  /* 0x0000037000017945 */ /* 0x000fe20003800000 */
[----:B0-----:R-:W-:-:S13]  /*5ef0*/  ISETP.LT.OR P1, PT, R2, 0x1, !P1 ;  /* 0x000000010200780c */ /* 0x001fda0004f21670 */
[----:B------:R-:W-:Y:S05]  /*5f00*/  @P1 BRA `(.L_x_109) ;  /* 0x0000000000d01947 */ /* 0x000fea0003800000 */
[----:B------:R-:W-:Y:S02]  /*5f10*/  IMAD.SHL.U32 R17, R17, 0x40, RZ ;  /* 0x0000004011117824 */ /* 0x000fe400078e00ff */
[----:B------:R-:W-:Y:S02]  /*5f20*/  IMAD.SHL.U32 R14, R14, 0x80, RZ ;  /* 0x000000800e0e7824 */ /* 0x000fe400078e00ff */
[----:B------:R-:W-:Y:S02]  /*5f30*/  IMAD.MOV.U32 R20, RZ, RZ, RZ ;  /* 0x000000ffff147224 */ /* 0x000fe400078e00ff */
[----:B------:R-:W-:Y:S02]  /*5f40*/  IMAD.MOV.U32 R2, RZ, RZ, R11 ;  /* 0x000000ffff027224 */ /* 0x000fe400078e000b */
[----:B------:R-:W-:Y:S02]  /*5f50*/  IMAD.MOV.U32 R3, RZ, RZ, R10 ;  /* 0x000000ffff037224 */ /* 0x000fe400078e000a */
[----:B------:R-:W-:-:S07]  /*5f60*/  IMAD.MOV.U32 R6, RZ, RZ, R13 ;  /* 0x000000ffff067224 */ /* 0x000fce00078e000d */
.L_x_113:
[----:B------:R-:W0:Y:S01]  /*5f70*/  S2R R8, SR_CgaCtaId ;  /* 0x0000000000087919 */ /* 0x000e220000008800 */
[----:B------:R-:W-:-:S04]  /*5f80*/  MOV R7, 0x400 ;  /* 0x0000040000077802 */ /* 0x000fc80000000f00 */
[----:B0-----:R-:W-:Y:S02]  /*5f90*/  LEA R19, R8, R7, 0x18 ;  /* 0x0000000708137211 */ /* 0x001fe400078ec0ff */
[----:B------:R-:W-:Y:S01]  /*5fa0*/  SHF.L.U32 R7, R3, 0x1f, RZ ;  /* 0x0000001f03077819 */ /* 0x000fe200000006ff */
[----:B------:R-:W0:Y:S02]  /*5fb0*/  @!P2 LDC R8, c[0x0][0x500] ;  /* 0x00014000ff08ab82 */ /* 0x000e240000000800 */
[----:B------:R-:W-:-:S04]  /*5fc0*/  IMAD R18, R6, 0x8, R19 ;  /* 0x0000000806127824 */ /* 0x000fc800078e0213 */
[----:B------:R-:W1:Y:S02]  /*5fd0*/  SYNCS.PHASECHK.TRANS64.TRYWAIT P1, [R18+URZ+0x128], R7 ;  /* 0x00012807120075a7 */ /* 0x000e64000802017f */
[----:B-1----:R-:W-:Y:S05]  /*5fe0*/  @!P1 BRA `(.L_x_110) ;  /* 0x0000002000289947 */ /* 0x002fea0003800000 */
.L_x_163:
[----:B-1----:R-:W-:Y:S01]  /*5ff0*/  PRMT R7, R16, 0x9910, RZ ;  /* 0x0000991010077816 */ /* 0x002fe200000000ff */
[----:B0-----:R0:W-:Y:S03]  /*6000*/  @!P2 SYNCS.ARRIVE.TRANS64 RZ, [R18+URZ], R8 ;  /* 0x0000000812ffa9a7 */ /* 0x0011e6000800003f */
[----:B------:R-:W-:-:S13]  /*6010*/  ISETP.NE.AND P1, PT, R7, 0x2, PT ;  /* 0x000000020700780c */ /* 0x000fda0003f25270 */
[----:B0-----:R-:W-:Y:S05]  /*6020*/  @P1 BRA `(.L_x_111) ;  /* 0x0000000000041947 */ /* 0x001fea0003800000 */
[----:B------:R-:W-:Y:S01]  /*6030*/  BPT.TRAP 0x1 ;  /* 0x000000040000795c */ /* 0x000fe20000300000 */
.L_x_111:
[----:B------:R-:W-:Y:S05]  /*6040*/  @P0 BRA `(.L_x_112) ;  /* 0x0000000000040947 */ /* 0x000fea0003800000 */
[----:B------:R-:W-:Y:S01]  /*6050*/  BPT.TRAP 0x1 ;  /* 0x000000040000795c */ /* 0x000fe20000300000 */
.L_x_112:
[--C-:B------:R-:W-:Y:S01]  /*6060*/  IMAD R7, R6, 0x1000, R19.reuse ;  /* 0x0000100006077824 */ /* 0x100fe200078e0213 */
[----:B------:R-:W-:Y:S01]  /*6070*/  R2UR UR9, R18 ;  /* 0x00000000120972ca */ /* 0x000fe200000e0000 */
[----:B------:R-:W-:Y:S01]  /*6080*/  IMAD R19, R6, 0x800, R19 ;  /* 0x0000080006137824 */ /* 0x000fe200078e0213 */
[----:B------:R-:W-:Y:S01]  /*6090*/  UIADD3 UR4, UP0, UR22, 0xf0, URZ ;  /* 0x000000f016047890 */ /* 0x000fe2000ff1e03f */
[----:B------:R-:W-:Y:S01]  /*60a0*/  VIADD R2, R2, 0xffffffff ;  /* 0xffffffff02027836 */ /* 0x000fe20000000000 */
[----:B------:R-:W-:Y:S01]  /*60b0*/  R2UR UR5, R7 ;  /* 0x00000000070572ca */ /* 0x000fe200000e0000 */
[----:B------:R-:W-:Y:S01]  /*60c0*/  UIADD3 UR24, UP1, UR22, 0x1f0, URZ ;  /* 0x000001f016187890 */ /* 0x000fe2000ff3e03f */
[----:B------:R-:W-:Y:S01]  /*60d0*/  R2UR UR8, R19 ;  /* 0x00000000130872ca */ /* 0x000fe200000e0000 */
[----:B------:R-:W-:Y:S01]  /*60e0*/  VIADD R6, R6, 0x1 ;  /* 0x0000000106067836 */ /* 0x000fe20000000000 */
[----:B------:R-:W-:Y:S01]  /*60f0*/  R2UR UR11, R14 ;  /* 0x000000000e0b72ca */ /* 0x000fe200000e0000 */
[----:B------:R-:W-:Y:S01]  /*6100*/  UIADD3.X UR25, URZ, UR23, URZ, UP1, !UPT ;  /* 0x000000173f197290 */ /* 0x000fe20008ffe43f */
[C---:B------:R-:W-:Y:S01]  /*6110*/  R2UR UR10, R20.reuse ;  /* 0x00000000140a72ca */ /* 0x040fe200000e0000 */
[----:B------:R-:W-:Y:S01]  /*6120*/  UMOV UR6, 0x0 ;  /* 0x0000000000067882 */ /* 0x000fe20000000000 */
[----:B------:R-:W-:Y:S01]  /*6130*/  R2UR UR12, R9 ;  /* 0x00000000090c72ca */ /* 0x000fe200000e0000 */
[----:B------:R-:W-:Y:S01]  /*6140*/  UMOV UR7, 0x10000000 ;  /* 0x1000000000077882 */ /* 0x000fe20000000000 */
[----:B------:R-:W-:Y:S01]  /*6150*/  R2UR UR19, R17 ;  /* 0x00000000111372ca */ /* 0x000fe200000e0000 */
[----:B------:R-:W-:Y:S01]  /*6160*/  VIADD R20, R20, 0x20 ;  /* 0x0000002014147836 */ /* 0x000fe20000000000 */
[----:B------:R-:W-:Y:S01]  /*6170*/  ISETP.GT.AND P3, PT, R2, 0x1, PT ;  /* 0x000000010200780c */ /* 0x000fe20003f64270 */
[----:B------:R-:W-:Y:S01]  /*6180*/  UIADD3 UR14, UR5, 0x300, URZ ;  /* 0x00000300050e7890 */ /* 0x000fe2000fffe03f */
[----:B------:R-:W-:Y:S01]  /*6190*/  ISETP.NE.AND P1, PT, R6, 0x25, PT ;  /* 0x000000250600780c */ /* 0x000fe20003f25270 */
[----:B------:R-:W-:-:S02]  /*61a0*/  UIADD3.X UR5, URZ, UR23, URZ, UP0, !UPT ;  /* 0x000000173f057290 */ /* 0x000fc400087fe43f */
[----:B------:R-:W-:Y:S01]  /*61b0*/  UIADD3 UR15, UR8, 0x25300, URZ ;  /* 0x00025300080f7890 */ /* 0x000fe2000fffe03f */
[----:B------:R-:W-:Y:S02]  /*61c0*/  SEL R8, RZ, 0x1, P1 ;  /* 0x00000001ff087807 */ /* 0x000fe40000800000 */
[----:B------:R-:W-:Y:S01]  /*61d0*/  UMOV UR8, UR14 ;  /* 0x0000000e00087c82 */ /* 0x000fe20008000000 */
[----:B------:R-:W-:Y:S02]  /*61e0*/  SEL R6, R6, RZ, P1 ;  /* 0x000000ff06067207 */ /* 0x000fe40000800000 */
[----:B------:R-:W-:Y:S01]  /*61f0*/  LOP3.LUT R3, R3, R8, RZ, 0x3c, !PT ;  /* 0x0000000803037212 */ /* 0x000fe200078e3cff */
[----:B------:R0:W-:Y:S02]  /*6200*/  UTMALDG.3D [UR8], [UR4], desc[UR6] ;  /* 0x00000608040075b4 */ /* 0x0001e40008011000 */
[----:B0-----:R-:W-:Y:S01]  /*6210*/  UMOV UR8, UR15 ;  /* 0x0000000f00087c82 */ /* 0x001fe20008000000 */
[----:B------:R-:W-:-:S02]  /*6220*/  UMOV UR11, UR19 ;  /* 0x00000013000b7c82 */ /* 0x000fc40008000000 */
[----:B------:R0:W-:Y:S02]  /*6230*/  UTMALDG.3D [UR8], [UR24], desc[UR6] ;  /* 0x00000608180075b4 */ /* 0x0001e40008011000 */
[----:B0-----:R-:W-:Y:S05]  /*6240*/  @P3 BRA `(.L_x_113) ;  /* 0xfffffffc00483947 */ /* 0x001fea000383ffff */
.L_x_109:
[----:B------:R-:W-:Y:S05]  /*6250*/  BSYNC B1 ;  /* 0x0000000000017941 */ /* 0x000fea0003800000 */
.L_x_108:
[----:B------:R-:W-:Y:S01]  /*6260*/  LOP3.LUT P5, RZ, R15, 0xff, RZ, 0xc0, !PT ;  /* 0x000000ff0fff7812 */ /* 0x000fe200078ac0ff */
[C---:B------:R-:W-:Y:S01]  /*6270*/  IMAD.IADD R6, R12.reuse, 0x1, R13 ;  /* 0x000000010c067824 */ /* 0x040fe200078e020d */
[----:B------:R-:W-:Y:S01]  /*6280*/  ULDC.64 UR4, c[0x0][0x650] ;  /* 0x0001940000047ab9 */ /* 0x000fe20000000a00 */
[----:B------:R-:W-:Y:S01]  /*6290*/  ISETP.GE.U32.AND P3, PT, R12, 0x25, PT ;  /* 0x000000250c00780c */ /* 0x000fe20003f66070 */
[----:B------:R-:W-:Y:S01]  /*62a0*/  BSSY B1, `(.L_x_114) ;  /* 0x000006e000017945 */ /* 0x000fe20003800000 */
[C---:B------:R-:W-:Y:S01]  /*62b0*/  IMAD.WIDE.U32 R2, R6.reuse, -0x45306eb3, RZ ;  /* 0xbacf914d06027825 */ /* 0x040fe200078e00ff */
[C---:B------:R-:W-:Y:S02]  /*62c0*/  ISETP.GT.U32.AND P1, PT, R6.reuse, 0x24, PT ;  /* 0x000000240600780c */ /* 0x040fe40003f24070 */
[----:B------:R-:W-:Y:S01]  /*62d0*/  PRMT R15, RZ, 0x7610, R15 ;  /* 0x00007610ff0f7816 */ /* 0x000fe2000000000f */
[----:B------:R-:W-:Y:S01]  /*62e0*/  IMAD.IADD R2, R6, 0x1, -R3 ;  /* 0x0000000106027824 */ /* 0x000fe200078e0a03 */
[----:B------:R-:W-:Y:S01]  /*62f0*/  ISETP.LT.U32.AND P1, PT, R12, 0x25, P1 ;  /* 0x000000250c00780c */ /* 0x000fe20000f21070 */
[----:B------:R-:W-:-:S02]  /*6300*/  IMAD.MOV.U32 R14, RZ, RZ, -0x1 ;  /* 0xffffffffff0e7424 */ /* 0x000fc400078e00ff */
[----:B------:R-:W0:Y:S01]  /*6310*/  @P5 S2R R8, SR_CgaCtaId ;  /* 0x0000000000085919 */ /* 0x000e220000008800 */
[----:B------:R-:W-:Y:S01]  /*6320*/  @P5 MOV R7, 0x400 ;  /* 0x0000040000075802 */ /* 0x000fe20000000f00 */
[----:B------:R-:W-:Y:S01]  /*6330*/  IMAD.MOV.U32 R17, RZ, RZ, -0x1 ;  /* 0xffffffffff117424 */ /* 0x000fe200078e00ff */
[----:B------:R-:W-:Y:S01]  /*6340*/  LEA.HI R2, R2, R3, RZ, 0x1f ;  /* 0x0000000302027211 */ /* 0x000fe200078ff8ff */
[----:B------:R-:W-:-:S03]  /*6350*/  IMAD.MOV.U32 R9, RZ, RZ, -0x1 ;  /* 0xffffffffff097424 */ /* 0x000fc600078e00ff */
[--C-:B------:R-:W-:Y:S02]  /*6360*/  SHF.R.U32.HI R13, RZ, 0x5, R2.reuse ;  /* 0x00000005ff0d7819 */ /* 0x100fe40000011602 */
[----:B------:R-:W-:Y:S02]  /*6370*/  PRMT R2, RZ, 0x7610, R2 ;  /* 0x00007610ff027816 */ /* 0x000fe40000000002 */
[----:B0-----:R-:W-:Y:S02]  /*6380*/  @P5 LEA R8, R8, R7, 0x18 ;  /* 0x0000000708085211 */ /* 0x001fe400078ec0ff */
[----:B------:R-:W-:Y:S02]  /*6390*/  SEL R7, RZ, 0x1, !P1 ;  /* 0x00000001ff077807 */ /* 0x000fe40004800000 */
[----:B------:R-:W-:Y:S01]  /*63a0*/  IADD3 R0, P1, R0, UR20, RZ ;  /* 0x0000001400007c10 */ /* 0x000fe2000ff3e0ff */
[----:B------:R0:W-:Y:S01]  /*63b0*/  @P5 SYNCS.ARRIVE.TRANS64.A1T0 RZ, [R8+URZ+0x268], RZ ;  /* 0x000268ff08ff59a7 */ /* 0x0001e2000810003f */
[----:B------:R-:W-:-:S02]  /*63c0*/  LOP3.LUT R10, R10, R7, RZ, 0x3c, !PT ;  /* 0x000000070a0a7212 */ /* 0x000fc400078e3cff */
[----:B------:R-:W-:Y:S02]  /*63d0*/  IADD3.X R5, R5, UR13, RZ, P1, !PT ;  /* 0x0000000d05057c10 */ /* 0x000fe40008ffe4ff */
[----:B------:R-:W-:Y:S02]  /*63e0*/  ISETP.GE.U32.AND P1, PT, R0, UR4, PT ;  /* 0x0000000400007c0c */ /* 0x000fe4000bf26070 */
[----:B------:R-:W-:Y:S01]  /*63f0*/  @P3 LOP3.LUT R10, R10, 0x1, R13, 0x78, !PT ;  /* 0x000000010a0a3812 */ /* 0x000fe200078e780d */
[----:B------:R-:W-:Y:S01]  /*6400*/  IMAD R13, R13, -0x25, R6 ;  /* 0xffffffdb0d0d7824 */ /* 0x000fe200078e0206 */
[----:B------:R-:W-:-:S13]  /*6410*/  ISETP.GE.U32.AND.EX P1, PT, R5, UR5, PT, P1 ;  /* 0x0000000505007c0c */ /* 0x000fda000bf26110 */
[----:B0-----:R-:W-:Y:S05]  /*6420*/  @P1 BRA `(.L_x_115) ;  /* 0x0000000400541947 */ /* 0x001fea0003800000 */
[----:B------:R-:W-:Y:S01]  /*6430*/  ULDC.64 UR4, c[0x0][0x628] ;  /* 0x00018a0000047ab9 */ /* 0x000fe20000000a00 */
[----:B------:R-:W0:Y:S01]  /*6440*/  S2R R17, SR_CTAID.X ;  /* 0x0000000000117919 */ /* 0x000e220000002500 */
[----:B------:R-:W-:Y:S01]  /*6450*/  ISETP.NE.U32.AND P1, PT, RZ, UR4, PT ;  /* 0x00000004ff007c0c */ /* 0x000fe2000bf25070 */
[----:B------:R-:W-:Y:S01]  /*6460*/  ULDC UR7, c[0x0][0x630] ;  /* 0x00018c0000077ab9 */ /* 0x000fe20000000800 */
[----:B------:R-:W-:Y:S01]  /*6470*/  IMAD.MOV.U32 R2, RZ, RZ, R0 ;  /* 0x000000ffff027224 */ /* 0x000fe200078e0000 */
[----:B------:R-:W1:Y:S01]  /*6480*/  S2R R14, SR_CTAID.Y ;  /* 0x00000000000e7919 */ /* 0x000e620000002600 */
[----:B------:R-:W-:Y:S01]  /*6490*/  ISETP.NE.AND.EX P1, PT, RZ, UR5, PT, P1 ;  /* 0x00000005ff007c0c */ /* 0x000fe2000bf25310 */
[----:B------:R-:W-:-:S12]  /*64a0*/  IMAD.MOV.U32 R3, RZ, RZ, R5 ;  /* 0x000000ffff037224 */ /* 0x000fd800078e0005 */
[----:B------:R-:W-:Y:S05]  /*64b0*/  @!P1 BRA `(.L_x_116) ;  /* 0x0000000000289947 */ /* 0x000fea0003800000 */
[----:B------:R-:W-:Y:S02]  /*64c0*/  ULDC UR6, c[0x0][0x634] ;  /* 0x00018d0000067ab9 */ /* 0x000fe40000000800 */
[----:B------:R-:W-:-:S05]  /*64d0*/  IADD3 R9, P1, R0, UR6, RZ ;  /* 0x0000000600097c10 */ /* 0x000fca000ff3e0ff */
[----:B------:R-:W-:-:S04]  /*64e0*/  IMAD.X R19, RZ, RZ, R5, P1 ;  /* 0x000000ffff137224 */ /* 0x000fc800008e0605 */
[----:B------:R-:W-:-:S04]  /*64f0*/  IMAD.WIDE.U32 R6, R19, UR4, RZ ;  /* 0x0000000413067c25 */ /* 0x000fc8000f8e00ff */
[----:B------:R-:W-:-:S04]  /*6500*/  IMAD.WIDE.U32 R6, P1, R9, UR5, R6 ;  /* 0x0000000509067c25 */ /* 0x000fc8000f820006 */
[----:B------:R-:W-:-:S04]  /*6510*/  IMAD.WIDE.U32 R8, R9, UR4, RZ ;  /* 0x0000000409087c25 */ /* 0x000fc8000f8e00ff */
[----:B------:R-:W-:Y:S01]  /*6520*/  IMAD.X R3, RZ, RZ, RZ, P1 ;  /* 0x000000ffff037224 */ /* 0x000fe200008e06ff */
[----:B------:R-:W-:Y:S01]  /*6530*/  IADD3 RZ, P1, R9, R6, RZ ;  /* 0x0000000609ff7210 */ /* 0x000fe20007f3e0ff */
[----:B------:R-:W-:-:S04]  /*6540*/  IMAD.MOV.U32 R2, RZ, RZ, R7 ;  /* 0x000000ffff027224 */ /* 0x000fc800078e0007 */
[----:B------:R-:W-:-:S08]  /*6550*/  IMAD.WIDE.U32.X R2, R19, UR5, R2, P1 ;  /* 0x0000000513027c25 */ /* 0x000fd000088e0402 */
.L_x_116:
[--C-:B------:R-:W-:Y:S01]  /*6560*/  SHF.R.U64 R8, R2, UR7, R3.reuse ;  /* 0x0000000702087c19 */ /* 0x100fe20008001203 */
[----:B------:R-:W-:Y:S01]  /*6570*/  ULDC.64 UR4, c[0x0][0x620] ;  /* 0x0001880000047ab9 */ /* 0x000fe20000000a00 */
[----:B------:R-:W-:Y:S01]  /*6580*/  SHF.R.U32.HI R2, RZ, UR7, R3 ;  /* 0x00000007ff027c19 */ /* 0x000fe20008011603 */
[----:B------:R-:W-:Y:S01]  /*6590*/  IMAD.MOV.U32 R3, RZ, RZ, R5 ;  /* 0x000000ffff037224 */ /* 0x000fe200078e0005 */
[----:B------:R-:W-:Y:S01]  /*65a0*/  IADD3 R7, P1, RZ, -R8, RZ ;  /* 0x80000008ff077210 */ /* 0x000fe20007f3e0ff */
[----:B------:R-:W2:Y:S01]  /*65b0*/  LDC R22, c[0x0][0x144] ;  /* 0x00005100ff167b82 */ /* 0x000ea20000000800 */
[----:B0-----:R-:W-:Y:S01]  /*65c0*/  I2FP.F32.U32 R9, R17 ;  /* 0x0000001100097245 */ /* 0x001fe20000201000 */
[----:B------:R-:W-:Y:S01]  /*65d0*/  ULDC.64 UR8, c[0x0][0x640] ;  /* 0x0001900000087ab9 */ /* 0x000fe20000000a00 */
[----:B------:R-:W-:Y:S01]  /*65e0*/  ULDC UR6, c[0x0][0x608] ;  /* 0x0001820000067ab9 */ /* 0x000fe20000000800 */
[----:B------:R-:W-:Y:S01]  /*65f0*/  IMAD.X R2, RZ, RZ, ~R2, P1 ;  /* 0x000000ffff027224 */ /* 0x000fe200008e0e02 */
[----:B------:R-:W-:-:S03]  /*6600*/  ISETP.NE.U32.AND P1, PT, RZ, UR8, PT ;  /* 0x00000008ff007c0c */ /* 0x000fc6000bf25070 */
[----:B------:R-:W-:Y:S01]  /*6610*/  IMAD R6, R2, UR4, RZ ;  /* 0x0000000402067c24 */ /* 0x000fe2000f8e02ff */
[----:B------:R-:W0:Y:S01]  /*6620*/  LDC R19, c[0x0][0x148] ;  /* 0x00005200ff137b82 */ /* 0x000e220000000800 */
[----:B------:R-:W-:Y:S01]  /*6630*/  IMAD.MOV.U32 R2, RZ, RZ, R0 ;  /* 0x000000ffff027224 */ /* 0x000fe200078e0000 */
[----:B------:R-:W-:-:S03]  /*6640*/  ISETP.NE.AND.EX P1, PT, RZ, UR9, PT, P1 ;  /* 0x00000009ff007c0c */ /* 0x000fc6000bf25310 */
[----:B------:R-:W-:Y:S01]  /*6650*/  IMAD.WIDE.U32 R2, R7, UR4, R2 ;  /* 0x0000000407027c25 */ /* 0x000fe2000f8e0002 */
[----:B------:R-:W-:-:S03]  /*6660*/  ULDC UR4, c[0x0][0x150] ;  /* 0x0000540000047ab9 */ /* 0x000fc60000000800 */
[----:B------:R-:W-:Y:S02]  /*6670*/  IMAD R7, R7, UR5, R6 ;  /* 0x0000000507077c24 */ /* 0x000fe4000f8e0206 */
[----:B------:R-:W-:Y:S01]  /*6680*/  FMUL R6, R9, UR4 ;  /* 0x0000000409067c20 */ /* 0x000fe20008400000 */
[----:B------:R-:W-:Y:S01]  /*6690*/  ULDC UR4, c[0x0][0x618] ;  /* 0x0001860000047ab9 */ /* 0x000fe20000000800 */
[----:B------:R-:W-:Y:S01]  /*66a0*/  ULDC UR5, c[0x0][0x154] ;  /* 0x0000550000057ab9 */ /* 0x000fe20000000800 */
[----:B------:R-:W-:-:S03]  /*66b0*/  IMAD.IADD R3, R3, 0x1, R7 ;  /* 0x0000000103037824 */ /* 0x000fc600078e0207 */
[----:B------:R-:W3:Y:S02]  /*66c0*/  F2I.U32.TRUNC.NTZ R6, R6 ;  /* 0x0000000600067305 */ /* 0x000ee4000020f000 */
[----:B------:R-:W-:Y:S02]  /*66d0*/  SHF.R.U64 R9, R2, UR4, R3 ;  /* 0x0000000402097c19 */ /* 0x000fe40008001203 */
[----:B-1----:R-:W-:-:S05]  /*66e0*/  I2FP.F32.U32 R2, R14 ;  /* 0x0000000e00027245 */ /* 0x002fca0000201000 */
[----:B------:R-:W-:Y:S01]  /*66f0*/  FMUL R21, R2, UR5 ;  /* 0x0000000502157c20 */ /* 0x000fe20008400000 */
[----:B------:R-:W-:Y:S01]  /*6700*/  SHF.R.U32.HI R2, RZ, UR4, R3 ;  /* 0x00000004ff027c19 */ /* 0x000fe20008011603 */
[----:B------:R-:W-:-:S03]  /*6710*/  ULDC UR4, c[0x0][0x658] ;  /* 0x0001960000047ab9 */ /* 0x000fc60000000800 */
[--C-:B------:R-:W-:Y:S01]  /*6720*/  SHF.R.U64 R20, R9, UR6, R2.reuse ;  /* 0x0000000609147c19 */ /* 0x100fe20008001202 */
[----:B------:R-:W1:Y:S01]  /*6730*/  F2I.U32.TRUNC.NTZ R21, R21 ;  /* 0x0000001500157305 */ /* 0x000e62000020f000 */
[----:B------:R-:W-:Y:S01]  /*6740*/  SHF.R.U32.HI R3, RZ, UR6, R2 ;  /* 0x00000006ff037c19 */ /* 0x000fe20008011602 */
[----:B---3--:R-:W-:-:S03]  /*6750*/  IMAD.MOV R6, RZ, RZ, -R6 ;  /* 0x000000ffff067224 */ /* 0x008fc600078e0a06 */
[----:B------:R-:W-:Y:S01]  /*6760*/  SHF.R.U64 R18, R20, UR4, R3 ;  /* 0x0000000414127c19 */ /* 0x000fe20008001203 */
[----:B--2---:R-:W-:Y:S01]  /*6770*/  IMAD R17, R22, R6, R17 ;  /* 0x0000000616117224 */ /* 0x004fe200078e0211 */
[----:B------:R-:W-:-:S03]  /*6780*/  SHF.R.U32.HI R23, RZ, UR4, R3 ;  /* 0x00000004ff177c19 */ /* 0x000fc60008011603 */
[----:B------:R-:W-:Y:S02]  /*6790*/  IMAD.MOV.U32 R2, RZ, RZ, R18 ;  /* 0x000000ffff027224 */ /* 0x000fe400078e0012 */
[----:B------:R-:W-:Y:S01]  /*67a0*/  IMAD.MOV.U32 R3, RZ, RZ, R23 ;  /* 0x000000ffff037224 */ /* 0x000fe200078e0017 */
[----:B------:R-:W-:Y:S06]  /*67b0*/  @!P1 BRA `(.L_x_117) ;  /* 0x0000000000289947 */ /* 0x000fec0003800000 */
[----:B------:R-:W-:Y:S02]  /*67c0*/  ULDC UR4, c[0x0][0x64c] ;  /* 0x0001930000047ab9 */ /* 0x000fe40000000800 */
[----:B------:R-:W-:-:S05]  /*67d0*/  IADD3 R3, P1, R18, UR4, RZ ;  /* 0x0000000412037c10 */ /* 0x000fca000ff3e0ff */
[----:B------:R-:W-:-:S04]  /*67e0*/  IMAD.X R23, RZ, RZ, R23, P1 ;  /* 0x000000ffff177224 */ /* 0x000fc800008e0617 */
[----:B------:R-:W-:-:S04]  /*67f0*/  IMAD.WIDE.U32 R6, R23, UR8, RZ ;  /* 0x0000000817067c25 */ /* 0x000fc8000f8e00ff */
[----:B------:R-:W-:-:S04]  /*6800*/  IMAD.WIDE.U32 R6, P1, R3, UR9, R6 ;  /* 0x0000000903067c25 */ /* 0x000fc8000f820006 */
[----:B------:R-:W-:-:S04]  /*6810*/  IMAD.WIDE.U32 R2, R3, UR8, RZ ;  /* 0x0000000803027c25 */ /* 0x000fc8000f8e00ff */
[----:B------:R-:W-:Y:S01]  /*6820*/  IMAD.MOV.U32 R2, RZ, RZ, R7 ;  /* 0x000000ffff027224 */ /* 0x000fe200078e0007 */
[----:B------:R-:W-:Y:S01]  /*6830*/  IADD3 RZ, P3, R3, R6, RZ ;  /* 0x0000000603ff7210 */ /* 0x000fe20007f7e0ff */
[----:B------:R-:W-:-:S04]  /*6840*/  IMAD.X R3, RZ, RZ, RZ, P1 ;  /* 0x000000ffff037224 */ /* 0x000fc800008e06ff */
[----:B------:R-:W-:-:S08]  /*6850*/  IMAD.WIDE.U32.X R2, R23, UR9, R2, P3 ;  /* 0x0000000917027c25 */ /* 0x000fd000098e0402 */
.L_x_117:
[----:B------:R-:W-:Y:S01]  /*6860*/  ULDC UR4, c[0x0][0x648] ;  /* 0x0001920000047ab9 */ /* 0x000fe20000000800 */
[----:B-1----:R-:W-:Y:S01]  /*6870*/  IMAD.MOV R21, RZ, RZ, -R21 ;  /* 0x000000ffff157224 */ /* 0x002fe200078e0a15 */
[----:B------:R-:W-:Y:S01]  /*6880*/  SHF.R.U64 R3, R2, UR4, R3 ;  /* 0x0000000402037c19 */ /* 0x000fe20008001203 */
[----:B------:R-:W-:Y:S01]  /*6890*/  ULDC UR4, c[0x0][0x638] ;  /* 0x00018e0000047ab9 */ /* 0x000fe20000000800 */
[----:B------:R-:W-:Y:S01]  /*68a0*/  LOP3.LUT R20, R20, UR17, RZ, 0xc0, !PT ;  /* 0x0000001114147c12 */ /* 0x000fe2000f8ec0ff */
[----:B0-----:R-:W-:Y:S01]  /*68b0*/  @P4 IMAD R17, R19, R21, R14 ;  /* 0x0000001513114224 */ /* 0x001fe200078e020e */
[----:B------:R-:W-:Y:S01]  /*68c0*/  ULDC UR5, c[0x0][0x610] ;  /* 0x0001840000057ab9 */ /* 0x000fe20000000800 */
[----:B------:R-:W-:Y:S02]  /*68d0*/  IMAD.MOV R7, RZ, RZ, -R3 ;  /* 0x000000ffff077224 */ /* 0x000fe400078e0a03 */
[----:B------:R-:W-:Y:S01]  /*68e0*/  IMAD R14, R3, UR18, R20 ;  /* 0x00000012030e7c24 */ /* 0x000fe2000f8e0214 */
[----:B------:R-:W-:Y:S01]  /*68f0*/  LOP3.LUT R3, R9, UR16, RZ, 0xc0, !PT ;  /* 0x0000001009037c12 */ /* 0x000fe2000f8ec0ff */
[----:B------:R-:W-:Y:S01]  /*6900*/  IMAD R18, R7, UR4, R18 ;  /* 0x0000000407127c24 */ /* 0x000fe2000f8e0212 */
[----:B------:R-:W-:Y:S01]  /*6910*/  ULDC UR4, c[0x0][0x600] ;  /* 0x0001800000047ab9 */ /* 0x000fe20000000800 */
[----:B------:R-:W-:-:S02]  /*6920*/  IMAD R14, R14, UR5, R17 ;  /* 0x000000050e0e7c24 */ /* 0x000fc4000f8e0211 */
[----:B------:R-:W-:Y:S02]  /*6930*/  IMAD R3, R18, UR4, R3 ;  /* 0x0000000412037c24 */ /* 0x000fe4000f8e0203 */
[----:B------:R-:W-:Y:S02]  /*6940*/  IMAD.MOV.U32 R2, RZ, RZ, 0x1 ;  /* 0x00000001ff027424 */ /* 0x000fe400078e00ff */
[----:B------:R-:W-:Y:S01]  /*6950*/  IMAD.MOV.U32 R9, RZ, RZ, R8 ;  /* 0x000000ffff097224 */ /* 0x000fe200078e0008 */
[----:B------:R-:W-:Y:S02]  /*6960*/  SEL R17, R3, R14, !P4 ;  /* 0x0000000e03117207 */ /* 0x000fe40006000000 */
[----:B------:R-:W-:-:S07]  /*6970*/  SEL R14, R14, R3, !P4 ;  /* 0x000000030e0e7207 */ /* 0x000fce0006000000 */
.L_x_115:
[----:B------:R-:W-:Y:S05]  /*6980*/  BSYNC B1 ;  /* 0x0000000000017941 */ /* 0x000fea0003800000 */
.L_x_114:
[----:B------:R-:W-:-:S13]  /*6990*/  LOP3.LUT P1, RZ, R2, 0xff, RZ, 0xc0, !PT ;  /* 0x000000ff02ff7812 */ /* 0x000fda000782c0ff */
[----:B------:R-:W-:Y:S05]  /*69a0*/  @P1 BRA `(.L_x_118) ;  /* 0xfffffff4003c1947 */ /* 0x000fea000383ffff */
[----:B------:R-:W-:Y:S05]  /*69b0*/  BSYNC B0 ;  /* 0x0000000000007941 */ /* 0x000fea0003800000 */
.L_x_106:
[----:B------:R-:W-:-:S03]  /*69c0*/  UMOV UR4, 0xffffffff ;  /* 0xffffffff00047882 */ /* 0x000fc60000000000 */
[----:B------:R-:W-:Y:S05]  /*69d0*/  BRA.DIV UR4, `(.L_x_119) ;  /* 0x0000001604c07947 */ /* 0x000fea000b800000 */
[----:B------:R-:W-:-:S13]  /*69e0*/  ELECT P0, URZ, PT ;  /* 0x00000000003f782f */ /* 0x000fda0003800000 */
.L_x_166:
[----:B------:R-:W-:Y:S04]  /*69f0*/  BSSY B0, `(.L_x_120) ;  /* 0x0000154000007945 */ /* 0x000fe80003800000 */
[----:B------:R-:W-:Y:S05]  /*6a00*/  @!P0 BRA `(.L_x_121) ;  /* 0x0000001400488947 */ /* 0x000fea0003800000 */
[----:B------:R-:W-:-:S04]  /*6a10*/  LOP3.LUT R4, R4, 0x2, RZ, 0xfc, !PT ;  /* 0x0000000204047812 */ /* 0x000fc800078efcff */
[----:B------:R-:W-:-:S13]  /*6a20*/  ISETP.NE.AND P0, PT, R4, 0x3, PT ;  /* 0x000000030400780c */ /* 0x000fda0003f05270 */
[----:B------:R-:W-:Y:S05]  /*6a30*/  @!P0 BRA `(.L_x_122) ;  /* 0x0000000000048947 */ /* 0x000fea0003800000 */
[----:B------:R-:W-:Y:S01]  /*6a40*/  BPT.TRAP 0x1 ;  /* 0x000000040000795c */ /* 0x000fe20000300000 */
.L_x_122:
[----:B------:R-:W0:Y:S01]  /*6a50*/  S2R R3, SR_CgaCtaId ;  /* 0x0000000000037919 */ /* 0x000e220000008800 */
[----:B------:R-:W-:Y:S02]  /*6a60*/  MOV R0, 0x400 ;  /* 0x0000040000007802 */ /* 0x000fe40000000f00 */
[----:B------:R-:W-:Y:S02]  /*6a70*/  SHF.L.U32 R2, R10, 0x1f, RZ ;  /* 0x0000001f0a027819 */ /* 0x000fe400000006ff */
[----:B0-----:R-:W-:-:S05]  /*6a80*/  LEA R0, R3, R0, 0x18 ;  /* 0x0000000003007211 */ /* 0x001fca00078ec0ff */
[----:B------:R-:W-:-:S04]  /*6a90*/  VIADD R0, R0, 0x128 ;  /* 0x0000012800007836 */ /* 0x000fc80000000000 */
[C---:B------:R-:W-:Y:S02]  /*6aa0*/  IMAD R5, R13.reuse, 0x8, R0 ;  /* 0x000000080d057824 */ /* 0x040fe400078e0200 */
[----:B------:R-:W-:Y:S02]  /*6ab0*/  VIADD R13, R13, 0x1 ;  /* 0x000000010d0d7836 */ /* 0x000fe40000000000 */
[----:B------:R-:W0:Y:S03]  /*6ac0*/  SYNCS.PHASECHK.TRANS64.TRYWAIT P0, [R5+URZ], R2 ;  /* 0x00000002050075a7 */ /* 0x000e26000800017f */
[----:B------:R-:W-:-:S04]  /*6ad0*/  ISETP.NE.AND P1, PT, R13, 0x25, PT ;  /* 0x000000250d00780c */ /* 0x000fc80003f25270 */
[----:B------:R-:W-:Y:S02]  /*6ae0*/  SEL R3, RZ, 0x1, P1 ;  /* 0x00000001ff037807 */ /* 0x000fe40000800000 */
[----:B------:R-:W-:Y:S02]  /*6af0*/  SEL R13, R13, RZ, P1 ;  /* 0x000000ff0d0d7207 */ /* 0x000fe40000800000 */
[----:B------:R-:W-:-:S03]  /*6b00*/  LOP3.LUT R10, R10, R3, RZ, 0x3c, !PT ;  /* 0x000000030a0a7212 */ /* 0x000fc600078e3cff */
[----:B------:R-:W-:Y:S01]  /*6b10*/  IMAD R7, R13, 0x8, R0 ;  /* 0x000000080d077824 */ /* 0x000fe200078e0200 */
[----:B------:R-:W-:Y:S01]  /*6b20*/  SHF.L.U32 R4, R10, 0x1f, RZ ;  /* 0x0000001f0a047819 */ /* 0x000fe200000006ff */
[----:B0-----:R-:W-:Y:S06]  /*6b30*/  @!P0 BRA `(.L_x_123) ;  /* 0x00000014008c8947 */ /* 0x001fec0003800000 */
.L_x_167:
[----:B------:R-:W1:Y:S01]  /*6b40*/  SYNCS.PHASECHK.TRANS64.TRYWAIT P0, [R7+URZ], R4 ;  /* 0x00000004070075a7 */ /* 0x000e62000800017f */
[----:B0-----:R-:W-:-:S05]  /*6b50*/  VIADD R2, R13, 0x1 ;  /* 0x000000010d027836 */ /* 0x001fca0000000000 */
[----:B------:R-:W-:-:S04]  /*6b60*/  ISETP.NE.AND P1, PT, R2, 0x25, PT ;  /* 0x000000250200780c */ /* 0x000fc80003f25270 */
[----:B------:R-:W-:Y:S02]  /*6b70*/  SEL R3, RZ, 0x1, P1 ;  /* 0x00000001ff037807 */ /* 0x000fe40000800000 */
[----:B------:R-:W-:Y:S02]  /*6b80*/  SEL R9, R2, RZ, P1 ;  /* 0x000000ff02097207 */ /* 0x000fe40000800000 */
[----:B------:R-:W-:-:S03]  /*6b90*/  LOP3.LUT R10, R10, R3, RZ, 0x3c, !PT ;  /* 0x000000030a0a7212 */ /* 0x000fc600078e3cff */
[----:B------:R-:W-:Y:S01]  /*6ba0*/  IMAD R6, R9, 0x8, R0 ;  /* 0x0000000809067824 */ /* 0x000fe200078e0200 */
[----:B------:R-:W-:Y:S01]  /*6bb0*/  SHF.L.U32 R5, R10, 0x1f, RZ ;  /* 0x0000001f0a057819 */ /* 0x000fe200000006ff */
[----:B-1----:R-:W-:Y:S06]  /*6bc0*/  @!P0 BRA `(.L_x_124) ;  /* 0x00000014007c8947 */ /* 0x002fec0003800000 */
.L_x_168:
[----:B------:R-:W1:Y:S01]  /*6bd0*/  SYNCS.PHASECHK.TRANS64.TRYWAIT P0, [R6+URZ], R5 ;  /* 0x00000005060075a7 */ /* 0x000e62000800017f */
[----:B------:R-:W-:-:S05]  /*6be0*/  VIADD R2, R9, 0x1 ;  /* 0x0000000109027836 */ /* 0x000fca0000000000 */
[----:B------:R-:W-:-:S04]  /*6bf0*/  ISETP.NE.AND P1, PT, R2, 0x25, PT ;  /* 0x000000250200780c */ /* 0x000fc80003f25270 */
[----:B------:R-:W-:Y:S02]  /*6c00*/  SEL R3, RZ, 0x1, P1 ;  /* 0x00000001ff037807 */ /* 0x000fe40000800000 */
[----:B0-----:R-:W-:Y:S02]  /*6c10*/  SEL R7, R2, RZ, P1 ;  /* 0x000000ff02077207 */ /* 0x001fe40000800000 */
[----:B------:R-:W-:-:S03]  /*6c20*/  LOP3.LUT R10, R10, R3, RZ, 0x3c, !PT ;  /* 0x000000030a0a7212 */ /* 0x000fc600078e3cff */
[----:B------:R-:W-:Y:S01]  /*6c30*/  IMAD R9, R7, 0x8, R0 ;  /* 0x0000000807097824 */ /* 0x000fe200078e0200 */
[----:B------:R-:W-:Y:S01]  /*6c40*/  SHF.L.U32 R4, R10, 0x1f, RZ ;  /* 0x0000001f0a047819 */ /* 0x000fe200000006ff */
[----:B-1----:R-:W-:Y:S06]  /*6c50*/  @!P0 BRA `(.L_x_125) ;  /* 0x00000014006c8947 */ /* 0x002fec0003800000 */
.L_x_169:
[----:B------:R-:W1:Y:S01]  /*6c60*/  SYNCS.PHASECHK.TRANS64.TRYWAIT P0, [R9+URZ], R4 ;  /* 0x00000004090075a7 */ /* 0x000e62000800017f */
[----:B------:R-:W-:-:S05]  /*6c70*/  VIADD R2, R7, 0x1 ;  /* 0x0000000107027836 */ /* 0x000fca0000000000 */
[----:B------:R-:W-:-:S04]  /*6c80*/  ISETP.NE.AND P1, PT, R2, 0x25, PT ;  /* 0x000000250200780c */ /* 0x000fc80003f25270 */
[----:B------:R-:W-:Y:S02]  /*6c90*/  SEL R3, RZ, 0x1, P1 ;  /* 0x00000001ff037807 */ /* 0x000fe40000800000 */
[----:B------:R-:W-:Y:S02]  /*6ca0*/  SEL R7, R2, RZ, P1 ;  /* 0x000000ff02077207 */ /* 0x000fe40000800000 */
[----:B------:R-:W-:-:S03]  /*6cb0*/  LOP3.LUT R10, R10, R3, RZ, 0x3c, !PT ;  /* 0x000000030a0a7212 */ /* 0x000fc600078e3cff */
[----:B0-----:R-:W-:Y:S01]  /*6cc0*/  IMAD R6, R7, 0x8, R0 ;  /* 0x0000000807067824 */ /* 0x001fe200078e0200 */
[----:B------:R-:W-:Y:S01]  /*6cd0*/  SHF.L.U32 R5, R10, 0x1f, RZ ;  /* 0x0000001f0a057819 */ /* 0x000fe200000006ff */
[----:B-1----:R-:W-:Y:S06]  /*6ce0*/  @!P0 BRA `(.L_x_126) ;  /* 0x00000014005c8947 */ /* 0x002fec0003800000 */
.L_x_170:
        /* <DEDUP_REMOVED lines=9> */
.L_x_171:
        /* <DEDUP_REMOVED lines=9> */
.L_x_172:
        /* <DEDUP_REMOVED lines=9> */
.L_x_173:
        /* <DEDUP_REMOVED lines=9> */
.L_x_174:
        /* <DEDUP_REMOVED lines=9> */
.L_x_175:
        /* <DEDUP_REMOVED lines=9> */
.L_x_176:
        /* <DEDUP_REMOVED lines=9> */
.L_x_177:
        /* <DEDUP_REMOVED lines=9> */
.L_x_178:
        /* <DEDUP_REMOVED lines=9> */
.L_x_179:
        /* <DEDUP_REMOVED lines=9> */
.L_x_180:
        /* <DEDUP_REMOVED lines=9> */
.L_x_181:
        /* <DEDUP_REMOVED lines=9> */
.L_x_182:
        /* <DEDUP_REMOVED lines=9> */
.L_x_183:
        /* <DEDUP_REMOVED lines=9> */
.L_x_184:
        /* <DEDUP_REMOVED lines=9> */
.L_x_185:
        /* <DEDUP_REMOVED lines=9> */
.L_x_186:
        /* <DEDUP_REMOVED lines=9> */
.L_x_187:
        /* <DEDUP_REMOVED lines=9> */
.L_x_188:
        /* <DEDUP_REMOVED lines=9> */
.L_x_189:
        /* <DEDUP_REMOVED lines=9> */
.L_x_190:
        /* <DEDUP_REMOVED lines=9> */
.L_x_191:
        /* <DEDUP_REMOVED lines=9> */
.L_x_192:
        /* <DEDUP_REMOVED lines=9> */
.L_x_193:
        /* <DEDUP_REMOVED lines=9> */
.L_x_194:
        /* <DEDUP_REMOVED lines=9> */
.L_x_195:
        /* <DEDUP_REMOVED lines=9> */
.L_x_196:
        /* <DEDUP_REMOVED lines=9> */
.L_x_197:
        /* <DEDUP_REMOVED lines=9> */
.L_x_198:
        /* <DEDUP_REMOVED lines=9> */
.L_x_199:
[----:B------:R-:W1:Y:S01]  /*7d40*/  SYNCS.PHASECHK.TRANS64.TRYWAIT P0, [R9+URZ], R4 ;  /* 0x00000004090075a7 */ /* 0x000e62000800017f */
[----:B------:R-:W-:-:S05]  /*7d50*/  VIADD R2, R7, 0x1 ;  /* 0x0000000107027836 */ /* 0x000fca0000000000 */
[----:B------:R-:W-:-:S04]  /*7d60*/  ISETP.NE.AND P1, PT, R2, 0x25, PT ;  /* 0x000000250200780c */ /* 0x000fc80003f25270 */
[----:B------:R-:W-:Y:S02]  /*7d70*/  SEL R3, RZ, 0x1, P1 ;  /* 0x00000001ff037807 */ /* 0x000fe40000800000 */
[----:B------:R-:W-:Y:S02]  /*7d80*/  SEL R7, R2, RZ, P1 ;  /* 0x000000ff02077207 */ /* 0x000fe40000800000 */
[----:B------:R-:W-:-:S03]  /*7d90*/  LOP3.LUT R10, R10, R3, RZ, 0x3c, !PT ;  /* 0x000000030a0a7212 */ /* 0x000fc600078e3cff */
[----:B------:R-:W-:Y:S01]  /*7da0*/  IMAD R8, R7, 0x8, R0 ;  /* 0x0000000807087824 */ /* 0x000fe200078e0200 */
[----:B0-----:R-:W-:Y:S01]  /*7db0*/  SHF.L.U32 R5, R10, 0x1f, RZ ;  /* 0x0000001f0a057819 */ /* 0x001fe200000006ff */
[----:B-1----:R-:W-:Y:S06]  /*7dc0*/  @!P0 BRA `(.L_x_156) ;  /* 0x0000000c007c8947 */ /* 0x002fec0003800000 */
.L_x_200:
[----:B------:R-:W1:Y:S01]  /*7dd0*/  SYNCS.PHASECHK.TRANS64.TRYWAIT P0, [R8+URZ], R5 ;  /* 0x00000005080075a7 */ /* 0x000e62000800017f */
[----:B------:R-:W-:-:S05]  /*7de0*/  VIADD R2, R7, 0x1 ;  /* 0x0000000107027836 */ /* 0x000fca0000000000 */
[----:B------:R-:W-:-:S04]  /*7df0*/  ISETP.NE.AND P1, PT, R2, 0x25, PT ;  /* 0x000000250200780c */ /* 0x000fc80003f25270 */
[----:B------:R-:W-:Y:S02]  /*7e00*/  SEL R3, RZ, 0x1, P1 ;  /* 0x00000001ff037807 */ /* 0x000fe40000800000 */
[----:B------:R-:W-:Y:S02]  /*7e10*/  SEL R7, R2, RZ, P1 ;  /* 0x000000ff02077207 */ /* 0x000fe40000800000 */
[----:B0-----:R-:W-:-:S03]  /*7e20*/  LOP3.LUT R9, R10, R3, RZ, 0x3c, !PT ;  /* 0x000000030a097212 */ /* 0x001fc600078e3cff */
[----:B------:R-:W-:Y:S01]  /*7e30*/  IMAD R11, R7, 0x8, R0 ;  /* 0x00000008070b7824 */ /* 0x000fe200078e0200 */
[----:B------:R-:W-:Y:S01]  /*7e40*/  SHF.L.U32 R6, R9, 0x1f, RZ ;  /* 0x0000001f09067819 */ /* 0x000fe200000006ff */
[----:B-1----:R-:W-:Y:S06]  /*7e50*/  @!P0 BRA `(.L_x_157) ;  /* 0x0000000c006c8947 */ /* 0x002fec0003800000 */
.L_x_201:
[----:B------:R-:W1:Y:S01]  /*7e60*/  SYNCS.PHASECHK.TRANS64.TRYWAIT P0, [R11+URZ], R6 ;  /* 0x000000060b0075a7 */ /* 0x000e62000800017f */
[----:B------:R-:W-:-:S05]  /*7e70*/  VIADD R2, R7, 0x1 ;  /* 0x0000000107027836 */ /* 0x000fca0000000000 */
[----:B------:R-:W-:-:S04]  /*7e80*/  ISETP.NE.AND P1, PT, R2, 0x25, PT ;  /* 0x000000250200780c */ /* 0x000fc80003f25270 */
[----:B------:R-:W-:Y:S02]  /*7e90*/  SEL R4, RZ, 0x1, P1 ;  /* 0x00000001ff047807 */ /* 0x000fe40000800000 */
[----:B------:R-:W-:Y:S02]  /*7ea0*/  SEL R3, R2, RZ, P1 ;  /* 0x000000ff02037207 */ /* 0x000fe40000800000 */
[----:B------:R-:W-:Y:S01]  /*7eb0*/  LOP3.LUT R4, R9, R4, RZ, 0x3c, !PT ;  /* 0x0000000409047212 */ /* 0x000fe200078e3cff */
[----:B-1----:R-:W-:Y:S06]  /*7ec0*/  @!P0 BRA `(.L_x_158) ;  /* 0x0000000c00648947 */ /* 0x002fec0003800000 */
.L_x_202:
[----:B------:R-:W-:Y:S01]  /*7ed0*/  IMAD R3, R3, 0x8, R0 ;  /* 0x0000000803037824 */ /* 0x000fe200078e0200 */
[----:B------:R-:W-:-:S07]  /*7ee0*/  SHF.L.U32 R0, R4, 0x1f, RZ ;  /* 0x0000001f04007819 */ /* 0x000fce00000006ff */
.L_x_159:
[----:B--2---:R2:W3:Y:S02]  /*7ef0*/  SYNCS.PHASECHK.TRANS64.TRYWAIT P0, [R3+URZ], R0 ;  /* 0x00000000030075a7 */ /* 0x0044e4000800017f */
[----:B---3--:R-:W-:Y:S05]  /*7f00*/  @!P0 NANOSLEEP.SYNCS 0x989680 ;  /* 0x009896800000895d */ /* 0x008fea0003900000 */
[----:B------:R-:W3:Y:S02]  /*7f10*/  @!P0 SYNCS.PHASECHK.TRANS64 P0, [R3+URZ], R0 ;  /* 0x00000000030085a7 */ /* 0x000ee4000800007f */
[----:B---3--:R-:W-:Y:S05]  /*7f20*/  @!P0 BRA `(.L_x_159) ;  /* 0xfffffffc00f08947 */ /* 0x008fea000383ffff */
.L_x_121:
[----:B------:R-:W-:Y:S05]  /*7f30*/  BSYNC B0 ;  /* 0x0000000000007941 */ /* 0x000fea0003800000 */
.L_x_120:
[----:B------:R-:W-:Y:S05]  /*7f40*/  EXIT ;  /* 0x000000000000794d */ /* 0x000fea0003800000 */
.L_x_18:
[----:B-1----:R-:W-:-:S04]  /*7f50*/  IMAD.U32 R7, RZ, RZ, UR6 ;  /* 0x00000006ff077e24 */ /* 0x002fc8000f8e00ff */
[----:B------:R1:W3:Y:S03]  /*7f60*/  SYNCS.PHASECHK.TRANS64.TRYWAIT P0, [R7+URZ], R6 ;  /* 0x00000006070075a7 */ /* 0x0002e6000800017f */
[----:B---3--:R-:W-:Y:S05]  /*7f70*/  @!P0 NANOSLEEP.SYNCS 0x989680 ;  /* 0x009896800000895d */ /* 0x008fea0003900000 */
[----:B------:R-:W3:Y:S02]  /*7f80*/  @!P0 SYNCS.PHASECHK.TRANS64 P0, [R7+URZ], R6 ;  /* 0x00000006070085a7 */ /* 0x000ee4000800007f */
[----:B---3--:R-:W-:Y:S05]  /*7f90*/  @!P0 BRA `(.L_x_18) ;  /* 0xfffffffc00ec8947 */ /* 0x008fea000383ffff */
[----:B------:R-:W-:Y:S05]  /*7fa0*/  BRA `(.L_x_17) ;  /* 0xffffff9800047947 */ /* 0x000fea000383ffff */
.L_x_24:
[----:B-1----:R-:W-:-:S04]  /*7fb0*/  IMAD.U32 R8, RZ, RZ, UR12 ;  /* 0x0000000cff087e24 */ /* 0x002fc8000f8e00ff */
[----:B------:R1:W3:Y:S03]  /*7fc0*/  SYNCS.PHASECHK.TRANS64.TRYWAIT P0, [R8+URZ], R7 ;  /* 0x00000007080075a7 */ /* 0x0002e6000800017f */
[----:B---3--:R-:W-:Y:S05]  /*7fd0*/  @!P0 NANOSLEEP.SYNCS 0x989680 ;  /* 0x009896800000895d */ /* 0x008fea0003900000 */
[----:B------:R-:W3:Y:S02]  /*7fe0*/  @!P0 SYNCS.PHASECHK.TRANS64 P0, [R8+URZ], R7 ;  /* 0x00000007080085a7 */ /* 0x000ee4000800007f */
[----:B---3--:R-:W-:Y:S05]  /*7ff0*/  @!P0 BRA `(.L_x_24) ;  /* 0xfffffffc00ec8947 */ /* 0x008fea000383ffff */
[----:B------:R-:W-:Y:S05]  /*8000*/  BRA `(.L_x_23) ;  /* 0xffffff9c00747947 */ /* 0x000fea000383ffff */
.L_x_107:
[----:B------:R-:W-:Y:S01]  /*8010*/  BSSY B1, `(.L_x_160) ;  /* 0x0000006000017945 */ /* 0x000fe20003800000 */
[----:B------:R-:W-:-:S07]  /*8020*/  IMAD.MOV.U32 R2, RZ, RZ, -0x1 ;  /* 0xffffffffff027424 */ /* 0x000fce00078e00ff */
[----:B------:R-:W-:Y:S05]  /*8030*/  WARPSYNC.COLLECTIVE R2, `(.L_x_161) ;  /* 0x00000000020c7348 */ /* 0x000fea0003c00000 */
[----:B------:R-:W-:Y:S02]  /*8040*/  ELECT P1, UR62, PT ;  /* 0x00000000003e782f */ /* 0x000fe40003820000 */
[----:B------:R-:W-:Y:S01]  /*8050*/  MOV R2, UR62 ;  /* 0x0000003e00027c02 */ /* 0x000fe20008000f00 */
[----:B------:R-:W-:Y:S10]  /*8060*/  ENDCOLLECTIVE ;  /* 0x000000000000791b */ /* 0x000ff40003800000 */
.L_x_161:
[----:B------:R-:W-:Y:S05]  /*8070*/  BSYNC B1 ;  /* 0x0000000000017941 */ /* 0x000fea0003800000 */
.L_x_160:
[----:B------:R-:W-:Y:S05]  /*8080*/  BRA `(.L_x_162) ;  /* 0xffffffdc00907947 */ /* 0x000fea000383ffff */
.L_x_110:
[----:B-1----:R1:W2:Y:S02]  /*8090*/  SYNCS.PHASECHK.TRANS64.TRYWAIT P1, [R18+URZ+0x128], R7 ;  /* 0x00012807120075a7 */ /* 0x0022a4000802017f */
[----:B--2---:R-:W-:Y:S05]  /*80a0*/  @!P1 NANOSLEEP.SYNCS 0x989680 ;  /* 0x009896800000995d */ /* 0x004fea0003900000 */
[----:B------:R-:W2:Y:S02]  /*80b0*/  @!P1 SYNCS.PHASECHK.TRANS64 P1, [R18+URZ+0x128], R7 ;  /* 0x00012807120095a7 */ /* 0x000ea4000802007f */
[----:B--2---:R-:W-:Y:S05]  /*80c0*/  @!P1 BRA `(.L_x_110) ;  /* 0xfffffffc00f09947 */ /* 0x004fea000383ffff */
[----:B------:R-:W-:Y:S05]  /*80d0*/  BRA `(.L_x_163) ;  /* 0xffffffdc00c47947 */ /* 0x000fea000383ffff */
.L_x_119:
[----:B------:R-:W-:Y:S01]  /*80e0*/  BSSY B0, `(.L_x_164) ;  /* 0x0000006000007945 */ /* 0x000fe20003800000 */
[----:B------:R-:W-:-:S07]  /*80f0*/  IMAD.MOV.U32 R2, RZ, RZ, -0x1 ;  /* 0xffffffffff027424 */ /* 0x000fce00078e00ff */
[----:B------:R-:W-:Y:S05]  /*8100*/  WARPSYNC.COLLECTIVE R2, `(.L_x_165) ;  /* 0x00000000020c7348 */ /* 0x000fea0003c00000 */
[----:B------:R-:W-:Y:S02]  /*8110*/  ELECT P1, UR62, PT ;  /* 0x00000000003e782f */ /* 0x000fe40003820000 */
[----:B------:R-:W-:Y:S01]  /*8120*/  MOV R2, UR62 ;  /* 0x0000003e00027c02 */ /* 0x000fe20008000f00 */
[----:B------:R-:W-:Y:S10]  /*8130*/  ENDCOLLECTIVE ;  /* 0x000000000000791b */ /* 0x000ff40003800000 */
.L_x_165:
[----:B------:R-:W-:Y:S05]  /*8140*/  BSYNC B0 ;  /* 0x0000000000007941 */ /* 0x000fea0003800000 */
.L_x_164:
[----:B------:R-:W-:Y:S01]  /*8150*/  PLOP3.LUT P0, PT, P1, PT, PT, 0x80, 0x0 ;  /* 0x000000000000781c */ /* 0x000fe20000f0f070 */
[----:B------:R-:W-:-:S12]  /*8160*/  BRA `(.L_x_166) ;  /* 0xffffffe800207947 */ /* 0x000fd8000383ffff */
.L_x_123:
[----:B0-----:R0:W1:Y:S02]  /*8170*/  SYNCS.PHASECHK.TRANS64.TRYWAIT P0, [R5+URZ], R2 ;  /* 0x00000002050075a7 */ /* 0x001064000800017f */
[----:B-1----:R-:W-:Y:S05]  /*8180*/  @!P0 NANOSLEEP.SYNCS 0x989680 ;  /* 0x009896800000895d */ /* 0x002fea0003900000 */
[----:B------:R-:W1:Y:S02]  /*8190*/  @!P0 SYNCS.PHASECHK.TRANS64 P0, [R5+URZ], R2 ;  /* 0x00000002050085a7 */ /* 0x000e64000800007f */
[----:B-1----:R-:W-:Y:S05]  /*81a0*/  @!P0 BRA `(.L_x_123) ;  /* 0xfffffffc00f08947 */ /* 0x002fea000383ffff */
[----:B------:R-:W-:Y:S05]  /*81b0*/  BRA `(.L_x_167) ;  /* 0xffffffe800607947 */ /* 0x000fea000383ffff */
.L_x_124:
[----:B0-----:R0:W1:Y:S02]  /*81c0*/  SYNCS.PHASECHK.TRANS64.TRYWAIT P0, [R7+URZ], R4 ;  /* 0x00000004070075a7 */ /* 0x001064000800017f */
[----:B-1----:R-:W-:Y:S05]  /*81d0*/  @!P0 NANOSLEEP.SYNCS 0x989680 ;  /* 0x009896800000895d */ /* 0x002fea0003900000 */
[----:B------:R-:W1:Y:S02]  /*81e0*/  @!P0 SYNCS.PHASECHK.TRANS64 P0, [R7+URZ], R4 ;  /* 0x00000004070085a7 */ /* 0x000e64000800007f */
[----:B-1----:R-:W-:Y:S05]  /*81f0*/  @!P0 BRA `(.L_x_124) ;  /* 0xfffffffc00f08947 */ /* 0x002fea000383ffff */
[----:B------:R-:W-:Y:S05]  /*8200*/  BRA `(.L_x_168) ;  /* 0xffffffe800707947 */ /* 0x000fea000383ffff */
.L_x_125:
[----:B0-----:R0:W1:Y:S02]  /*8210*/  SYNCS.PHASECHK.TRANS64.TRYWAIT P0, [R6+URZ], R5 ;  /* 0x00000005060075a7 */ /* 0x001064000800017f */
[----:B-1----:R-:W-:Y:S05]  /*8220*/  @!P0 NANOSLEEP.SYNCS 0x989680 ;  /* 0x009896800000895d */ /* 0x002fea0003900000 */
[----:B------:R-:W1:Y:S02]  /*8230*/  @!P0 SYNCS.PHASECHK.TRANS64 P0, [R6+URZ], R5 ;  /* 0x00000005060085a7 */ /* 0x000e64000800007f */
[----:B-1----:R-:W-:Y:S05]  /*8240*/  @!P0 BRA `(.L_x_125) ;  /* 0xfffffffc00f08947 */ /* 0x002fea000383ffff */
[----:B------:R-:W-:Y:S05]  /*8250*/  BRA `(.L_x_169) ;  /* 0xffffffe800807947 */ /* 0x000fea000383ffff */
.L_x_126:
[----:B0-----:R0:W1:Y:S02]  /*8260*/  SYNCS.PHASECHK.TRANS64.TRYWAIT P0, [R9+URZ], R4 ;  /* 0x00000004090075a7 */ /* 0x001064000800017f */
[----:B-1----:R-:W-:Y:S05]  /*8270*/  @!P0 NANOSLEEP.SYNCS 0x989680 ;  /* 0x009896800000895d */ /* 0x002fea0003900000 */
[----:B------:R-:W1:Y:S02]  /*8280*/  @!P0 SYNCS.PHASECHK.TRANS64 P0, [R9+URZ], R4 ;  /* 0x00000004090085a7 */ /* 0x000e64000800007f */
[----:B-1----:R-:W-:Y:S05]  /*8290*/  @!P0 BRA `(.L_x_126) ;  /* 0xfffffffc00f08947 */ /* 0x002fea000383ffff */
[----:B------:R-:W-:Y:S05]  /*82a0*/  BRA `(.L_x_170) ;  /* 0xffffffe800907947 */ /* 0x000fea000383ffff */
.L_x_127:
[----:B0-----:R0:W1:Y:S02]  /*82b0*/  SYNCS.PHASECHK.TRANS64.TRYWAIT P0, [R6+URZ], R5 ;  /* 0x00000005060075a7 */ /* 0x001064000800017f */
[----:B-1----:R-:W-:Y:S05]  /*82c0*/  @!P0 NANOSLEEP.SYNCS 0x989680 ;  /* 0x009896800000895d */ /* 0x002fea0003900000 */
[----:B------:R-:W1:Y:S02]  /*82d0*/  @!P0 SYNCS.PHASECHK.TRANS64 P0, [R6+URZ], R5 ;  /* 0x00000005060085a7 */ /* 0x000e64000800007f */
[----:B-1----:R-:W-:Y:S05]  /*82e0*/  @!P0 BRA `(.L_x_127) ;  /* 0xfffffffc00f08947 */ /* 0x002fea000383ffff */
[----:B------:R-:W-:Y:S05]  /*82f0*/  BRA `(.L_x_171) ;  /* 0xffffffe800a07947 */ /* 0x000fea000383ffff */
.L_x_128:
[----:B0-----:R0:W1:Y:S02]  /*8300*/  SYNCS.PHASECHK.TRANS64.TRYWAIT P0, [R9+URZ], R4 ;  /* 0x00000004090075a7 */ /* 0x001064000800017f */
[----:B-1----:R-:W-:Y:S05]  /*8310*/  @!P0 NANOSLEEP.SYNCS 0x989680 ;  /* 0x009896800000895d */ /* 0x002fea0003900000 */
[----:B------:R-:W1:Y:S02]  /*8320*/  @!P0 SYNCS.PHASECHK.TRANS64 P0, [R9+URZ], R4 ;  /* 0x00000004090085a7 */ /* 0x000e64000800007f */
[----:B-1----:R-:W-:Y:S05]  /*8330*/  @!P0 BRA `(.L_x_128) ;  /* 0xfffffffc00f08947 */ /* 0x002fea000383ffff */
[----:B------:R-:W-:Y:S05]  /*8340*/  BRA `(.L_x_172) ;  /* 0xffffffe800b07947 */ /* 0x000fea000383ffff */
.L_x_129:
[----:B0-----:R0:W1:Y:S02]  /*8350*/  SYNCS.PHASECHK.TRANS64.TRYWAIT P0, [R6+URZ], R5 ;  /* 0x00000005060075a7 */ /* 0x001064000800017f */
[----:B-1----:R-:W-:Y:S05]  /*8360*/  @!P0 NANOSLEEP.SYNCS 0x989680 ;  /* 0x009896800000895d */ /* 0x002fea0003900000 */
[----:B------:R-:W1:Y:S02]  /*8370*/  @!P0 SYNCS.PHASECHK.TRANS64 P0, [R6+URZ], R5 ;  /* 0x00000005060085a7 */ /* 0x000e64000800007f */
[----:B-1----:R-:W-:Y:S05]  /*8380*/  @!P0 BRA `(.L_x_129) ;  /* 0xfffffffc00f08947 */ /* 0x002fea000383ffff */
[----:B------:R-:W-:Y:S05]  /*8390*/  BRA `(.L_x_173) ;  /* 0xffffffe800c07947 */ /* 0x000fea000383ffff */
.L_x_130:
[----:B0-----:R0:W1:Y:S02]  /*83a0*/  SYNCS.PHASECHK.TRANS64.TRYWAIT P0, [R9+URZ], R4 ;  /* 0x00000004090075a7 */ /* 0x001064000800017f */
[----:B-1----:R-:W-:Y:S05]  /*83b0*/  @!P0 NANOSLEEP.SYNCS 0x989680 ;  /* 0x009896800000895d */ /* 0x002fea0003900000 */
[----:B------:R-:W1:Y:S02]  /*83c0*/  @!P0 SYNCS.PHASECHK.TRANS64 P0, [R9+URZ], R4 ;  /* 0x00000004090085a7 */ /* 0x000e64000800007f */
[----:B-1----:R-:W-:Y:S05]  /*83d0*/  @!P0 BRA `(.L_x_130) ;  /* 0xfffffffc00f08947 */ /* 0x002fea000383ffff */
[----:B------:R-:W-:Y:S05]  /*83e0*/  BRA `(.L_x_174) ;  /* 0xffffffe800d07947 */ /* 0x000fea000383ffff */
.L_x_131:
[----:B0-----:R0:W1:Y:S02]  /*83f0*/  SYNCS.PHASECHK.TRANS64.TRYWAIT P0, [R6+URZ], R5 ;  /* 0x00000005060075a7 */ /* 0x001064000800017f */
[----:B-1----:R-:W-:Y:S05]  /*8400*/  @!P0 NANOSLEEP.SYNCS 0x989680 ;  /* 0x009896800000895d */ /* 0x002fea0003900000 */
[----:B------:R-:W1:Y:S02]  /*8410*/  @!P0 SYNCS.PHASECHK.TRANS64 P0, [R6+URZ], R5 ;  /* 0x00000005060085a7 */ /* 0x000e64000800007f */
[----:B-1----:R-:W-:Y:S05]  /*8420*/  @!P0 BRA `(.L_x_131) ;  /* 0xfffffffc00f08947 */ /* 0x002fea000383ffff */
[----:B------:R-:W-:Y:S05]  /*8430*/  BRA `(.L_x_175) ;  /* 0xffffffe800e07947 */ /* 0x000fea000383ffff */
.L_x_132:
[----:B0-----:R0:W1:Y:S02]  /*8440*/  SYNCS.PHASECHK.TRANS64.TRYWAIT P0, [R9+URZ], R4 ;  /* 0x00000004090075a7 */ /* 0x001064000800017f */
[----:B-1----:R-:W-:Y:S05]  /*8450*/  @!P0 NANOSLEEP.SYNCS 0x989680 ;  /* 0x009896800000895d */ /* 0x002fea0003900000 */
[----:B------:R-:W1:Y:S02]  /*8460*/  @!P0 SYNCS.PHASECHK.TRANS64 P0, [R9+URZ], R4 ;  /* 0x00000004090085a7 */ /* 0x000e64000800007f */
[----:B-1----:R-:W-:Y:S05]  /*8470*/  @!P0 BRA `(.L_x_132) ;  /* 0xfffffffc00f08947 */ /* 0x002fea000383ffff */
[----:B------:R-:W-:Y:S05]  /*8480*/  BRA `(.L_x_176) ;  /* 0xffffffe800f07947 */ /* 0x000fea000383ffff */
.L_x_133:
[----:B0-----:R0:W1:Y:S02]  /*8490*/  SYNCS.PHASECHK.TRANS64.TRYWAIT P0, [R6+URZ], R5 ;  /* 0x00000005060075a7 */ /* 0x001064000800017f */
[----:B-1----:R-:W-:Y:S05]  /*84a0*/  @!P0 NANOSLEEP.SYNCS 0x989680 ;  /* 0x009896800000895d */ /* 0x002fea0003900000 */
[----:B------:R-:W1:Y:S02]  /*84b0*/  @!P0 SYNCS.PHASECHK.TRANS64 P0, [R6+URZ], R5 ;  /* 0x00000005060085a7 */ /* 0x000e64000800007f */
[----:B-1----:R-:W-:Y:S05]  /*84c0*/  @!P0 BRA `(.L_x_133) ;  /* 0xfffffffc00f08947 */ /* 0x002fea000383ffff */
[----:B------:R-:W-:Y:S05]  /*84d0*/  BRA `(.L_x_177) ;  /* 0xffffffec00007947 */ /* 0x000fea000383ffff */
.L_x_134:
[----:B0-----:R0:W1:Y:S02]  /*84e0*/  SYNCS.PHASECHK.TRANS64.TRYWAIT P0, [R9+URZ], R4 ;  /* 0x00000004090075a7 */ /* 0x001064000800017f */
[----:B-1----:R-:W-:Y:S05]  /*84f0*/  @!P0 NANOSLEEP.SYNCS 0x989680 ;  /* 0x009896800000895d */ /* 0x002fea0003900000 */
[----:B------:R-:W1:Y:S02]  /*8500*/  @!P0 SYNCS.PHASECHK.TRANS64 P0, [R9+URZ], R4 ;  /* 0x00000004090085a7 */ /* 0x000e64000800007f */
[----:B-1----:R-:W-:Y:S05]  /*8510*/  @!P0 BRA `(.L_x_134) ;  /* 0xfffffffc00f08947 */ /* 0x002fea000383ffff */
[----:B------:R-:W-:Y:S05]  /*8520*/  BRA `(.L_x_178) ;  /* 0xffffffec00107947 */ /* 0x000fea000383ffff */
.L_x_135:
[----:B0-----:R0:W1:Y:S02]  /*8530*/  SYNCS.PHASECHK.TRANS64.TRYWAIT P0, [R6+URZ], R5 ;  /* 0x00000005060075a7 */ /* 0x001064000800017f */
[----:B-1----:R-:W-:Y:S05]  /*8540*/  @!P0 NANOSLEEP.SYNCS 0x989680 ;  /* 0x009896800000895d */ /* 0x002fea0003900000 */
[----:B------:R-:W1:Y:S02]  /*8550*/  @!P0 SYNCS.PHASECHK.TRANS64 P0, [R6+URZ], R5 ;  /* 0x00000005060085a7 */ /* 0x000e64000800007f */
[----:B-1----:R-:W-:Y:S05]  /*8560*/  @!P0 BRA `(.L_x_135) ;  /* 0xfffffffc00f08947 */ /* 0x002fea000383ffff */
[----:B------:R-:W-:Y:S05]  /*8570*/  BRA `(.L_x_179) ;  /* 0xffffffec00207947 */ /* 0x000fea000383ffff */
.L_x_136:
[----:B0-----:R0:W1:Y:S02]  /*8580*/  SYNCS.PHASECHK.TRANS64.TRYWAIT P0, [R9+URZ], R4 ;  /* 0x00000004090075a7 */ /* 0x001064000800017f */
[----:B-1----:R-:W-:Y:S05]  /*8590*/  @!P0 NANOSLEEP.SYNCS 0x989680 ;  /* 0x009896800000895d */ /* 0x002fea0003900000 */
[----:B------:R-:W1:Y:S02]  /*85a0*/  @!P0 SYNCS.PHASECHK.TRANS64 P0, [R9+URZ], R4 ;  /* 0x00000004090085a7 */ /* 0x000e64000800007f */
[----:B-1----:R-:W-:Y:S05]  /*85b0*/  @!P0 BRA `(.L_x_136) ;  /* 0xfffffffc00f08947 */ /* 0x002fea000383ffff */
[----:B------:R-:W-:Y:S05]  /*85c0*/  BRA `(.L_x_180) ;  /* 0xffffffec00307947 */ /* 0x000fea000383ffff */
.L_x_137:
[----:B0-----:R0:W1:Y:S02]  /*85d0*/  SYNCS.PHASECHK.TRANS64.TRYWAIT P0, [R6+URZ], R5 ;  /* 0x00000005060075a7 */ /* 0x001064000800017f */
[----:B-1----:R-:W-:Y:S05]  /*85e0*/  @!P0 NANOSLEEP.SYNCS 0x989680 ;  /* 0x009896800000895d */ /* 0x002fea0003900000 */
[----:B------:R-:W1:Y:S02]  /*85f0*/  @!P0 SYNCS.PHASECHK.TRANS64 P0, [R6+URZ], R5 ;  /* 0x00000005060085a7 */ /* 0x000e64000800007f */
[----:B-1----:R-:W-:Y:S05]  /*8600*/  @!P0 BRA `(.L_x_137) ;  /* 0xfffffffc00f08947 */ /* 0x002fea000383ffff */
[----:B------:R-:W-:Y:S05]  /*8610*/  BRA `(.L_x_181) ;  /* 0xffffffec00407947 */ /* 0x000fea000383ffff */
.L_x_138:
[----:B0-----:R0:W1:Y:S02]  /*8620*/  SYNCS.PHASECHK.TRANS64.TRYWAIT P0, [R9+URZ], R4 ;  /* 0x00000004090075a7 */ /* 0x001064000800017f */
[----:B-1----:R-:W-:Y:S05]  /*8630*/  @!P0 NANOSLEEP.SYNCS 0x989680 ;  /* 0x009896800000895d */ /* 0x002fea0003900000 */
[----:B------:R-:W1:Y:S02]  /*8640*/  @!P0 SYNCS.PHASECHK.TRANS64 P0, [R9+URZ], R4 ;  /* 0x00000004090085a7 */ /* 0x000e64000800007f */
[----:B-1----:R-:W-:Y:S05]  /*8650*/  @!P0 BRA `(.L_x_138) ;  /* 0xfffffffc00f08947 */ /* 0x002fea000383ffff */
[----:B------:R-:W-:Y:S05]  /*8660*/  BRA `(.L_x_182) ;  /* 0xffffffec00507947 */ /* 0x000fea000383ffff */
.L_x_139:
[----:B0-----:R0:W1:Y:S02]  /*8670*/  SYNCS.PHASECHK.TRANS64.TRYWAIT P0, [R6+URZ], R5 ;  /* 0x00000005060075a7 */ /* 0x001064000800017f */
[----:B-1----:R-:W-:Y:S05]  /*8680*/  @!P0 NANOSLEEP.SYNCS 0x989680 ;  /* 0x009896800000895d */ /* 0x002fea0003900000 */
[----:B------:R-:W1:Y:S02]  /*8690*/  @!P0 SYNCS.PHASECHK.TRANS64 P0, [R6+URZ], R5 ;  /* 0x00000005060085a7 */ /* 0x000e64000800007f */
[----:B-1----:R-:W-:Y:S05]  /*86a0*/  @!P0 BRA `(.L_x_139) ;  /* 0xfffffffc00f08947 */ /* 0x002fea000383ffff */
[----:B------:R-:W-:Y:S05]  /*86b0*/  BRA `(.L_x_183) ;  /* 0xffffffec00607947 */ /* 0x000fea000383ffff */
.L_x_140:
[----:B0-----:R0:W1:Y:S02]  /*86c0*/  SYNCS.PHASECHK.TRANS64.TRYWAIT P0, [R9+URZ], R4 ;  /* 0x00000004090075a7 */ /* 0x001064000800017f */
[----:B-1----:R-:W-:Y:S05]  /*86d0*/  @!P0 NANOSLEEP.SYNCS 0x989680 ;  /* 0x009896800000895d */ /* 0x002fea0003900000 */
[----:B------:R-:W1:Y:S02]  /*86e0*/  @!P0 SYNCS.PHASECHK.TRANS64 P0, [R9+URZ], R4 ;  /* 0x00000004090085a7 */ /* 0x000e64000800007f */
[----:B-1----:R-:W-:Y:S05]  /*86f0*/  @!P0 BRA `(.L_x_140) ;  /* 0xfffffffc00f08947 */ /* 0x002fea000383ffff */
[----:B------:R-:W-:Y:S05]  /*8700*/  BRA `(.L_x_184) ;  /* 0xffffffec00707947 */ /* 0x000fea000383ffff */
.L_x_141:
[----:B0-----:R0:W1:Y:S02]  /*8710*/  SYNCS.PHASECHK.TRANS64.TRYWAIT P0, [R6+URZ], R5 ;  /* 0x00000005060075a7 */ /* 0x001064000800017f */
[----:B-1----:R-:W-:Y:S05]  /*8720*/  @!P0 NANOSLEEP.SYNCS 0x989680 ;  /* 0x009896800000895d */ /* 0x002fea0003900000 */
[----:B------:R-:W1:Y:S02]  /*8730*/  @!P0 SYNCS.PHASECHK.TRANS64 P0, [R6+URZ], R5 ;  /* 0x00000005060085a7 */ /* 0x000e64000800007f */
[----:B-1----:R-:W-:Y:S05]  /*8740*/  @!P0 BRA `(.L_x_141) ;  /* 0xfffffffc00f08947 */ /* 0x002fea000383ffff */
[----:B------:R-:W-:Y:S05]  /*8750*/  BRA `(.L_x_185) ;  /* 0xffffffec00807947 */ /* 0x000fea000383ffff */
.L_x_142:
[----:B0-----:R0:W1:Y:S02]  /*8760*/  SYNCS.PHASECHK.TRANS64.TRYWAIT P0, [R9+URZ], R4 ;  /* 0x00000004090075a7 */ /* 0x001064000800017f */
[----:B-1----:R-:W-:Y:S05]  /*8770*/  @!P0 NANOSLEEP.SYNCS 0x989680 ;  /* 0x009896800000895d */ /* 0x002fea0003900000 */
[----:B------:R-:W1:Y:S02]  /*8780*/  @!P0 SYNCS.PHASECHK.TRANS64 P0, [R9+URZ], R4 ;  /* 0x00000004090085a7 */ /* 0x000e64000800007f */
[----:B-1----:R-:W-:Y:S05]  /*8790*/  @!P0 BRA `(.L_x_142) ;  /* 0xfffffffc00f08947 */ /* 0x002fea000383ffff */
[----:B------:R-:W-:Y:S05]  /*87a0*/  BRA `(.L_x_186) ;  /* 0xffffffec00907947 */ /* 0x000fea000383ffff */
.L_x_143:
[----:B0-----:R0:W1:Y:S02]  /*87b0*/  SYNCS.PHASECHK.TRANS64.TRYWAIT P0, [R6+URZ], R5 ;  /* 0x00000005060075a7 */ /* 0x001064000800017f */
[----:B-1----:R-:W-:Y:S05]  /*87c0*/  @!P0 NANOSLEEP.SYNCS 0x989680 ;  /* 0x009896800000895d */ /* 0x002fea0003900000 */
[----:B------:R-:W1:Y:S02]  /*87d0*/  @!P0 SYNCS.PHASECHK.TRANS64 P0, [R6+URZ], R5 ;  /* 0x00000005060085a7 */ /* 0x000e64000800007f */
[----:B-1----:R-:W-:Y:S05]  /*87e0*/  @!P0 BRA `(.L_x_143) ;  /* 0xfffffffc00f08947 */ /* 0x002fea000383ffff */
[----:B------:R-:W-:Y:S05]  /*87f0*/  BRA `(.L_x_187) ;  /* 0xffffffec00a07947 */ /* 0x000fea000383ffff */
.L_x_144:
[----:B0-----:R0:W1:Y:S02]  /*8800*/  SYNCS.PHASECHK.TRANS64.TRYWAIT P0, [R9+URZ], R4 ;  /* 0x00000004090075a7 */ /* 0x001064000800017f */
[----:B-1----:R-:W-:Y:S05]  /*8810*/  @!P0 NANOSLEEP.SYNCS 0x989680 ;  /* 0x009896800000895d */ /* 0x002fea0003900000 */
[----:B------:R-:W1:Y:S02]  /*8820*/  @!P0 SYNCS.PHASECHK.TRANS64 P0, [R9+URZ], R4 ;  /* 0x00000004090085a7 */ /* 0x000e64000800007f */
[----:B-1----:R-:W-:Y:S05]  /*8830*/  @!P0 BRA `(.L_x_144) ;  /* 0xfffffffc00f08947 */ /* 0x002fea000383ffff */
[----:B------:R-:W-:Y:S05]  /*8840*/  BRA `(.L_x_188) ;  /* 0xffffffec00b07947 */ /* 0x000fea000383ffff */
.L_x_145:
[----:B0-----:R0:W1:Y:S02]  /*8850*/  SYNCS.PHASECHK.TRANS64.TRYWAIT P0, [R6+URZ], R5 ;  /* 0x00000005060075a7 */ /* 0x001064000800017f */
[----:B-1----:R-:W-:Y:S05]  /*8860*/  @!P0 NANOSLEEP.SYNCS 0x989680 ;  /* 0x009896800000895d */ /* 0x002fea0003900000 */
[----:B------:R-:W1:Y:S02]  /*8870*/  @!P0 SYNCS.PHASECHK.TRANS64 P0, [R6+URZ], R5 ;  /* 0x00000005060085a7 */ /* 0x000e64000800007f */
[----:B-1----:R-:W-:Y:S05]  /*8880*/  @!P0 BRA `(.L_x_145) ;  /* 0xfffffffc00f08947 */ /* 0x002fea000383ffff */
[----:B------:R-:W-:Y:S05]  /*8890*/  BRA `(.L_x_189) ;  /* 0xffffffec00c07947 */ /* 0x000fea000383ffff */
.L_x_146:
[----:B0-----:R0:W1:Y:S02]  /*88a0*/  SYNCS.PHASECHK.TRANS64.TRYWAIT P0, [R9+URZ], R4 ;  /* 0x00000004090075a7 */ /* 0x001064000800017f */
[----:B-1----:R-:W-:Y:S05]  /*88b0*/  @!P0 NANOSLEEP.SYNCS 0x989680 ;  /* 0x009896800000895d */ /* 0x002fea0003900000 */
[----:B------:R-:W1:Y:S02]  /*88c0*/  @!P0 SYNCS.PHASECHK.TRANS64 P0, [R9+URZ], R4 ;  /* 0x00000004090085a7 */ /* 0x000e64000800007f */
[----:B-1----:R-:W-:Y:S05]  /*88d0*/  @!P0 BRA `(.L_x_146) ;  /* 0xfffffffc00f08947 */ /* 0x002fea000383ffff */
[----:B------:R-:W-:Y:S05]  /*88e0*/  BRA `(.L_x_190) ;  /* 0xffffffec00d07947 */ /* 0x000fea000383ffff */
.L_x_147:
[----:B0-----:R0:W1:Y:S02]  /*88f0*/  SYNCS.PHASECHK.TRANS64.TRYWAIT P0, [R6+URZ], R5 ;  /* 0x00000005060075a7 */ /* 0x001064000800017f */
[----:B-1----:R-:W-:Y:S05]  /*8900*/  @!P0 NANOSLEEP.SYNCS 0x989680 ;  /* 0x009896800000895d */ /* 0x002fea0003900000 */
[----:B------:R-:W1:Y:S02]  /*8910*/  @!P0 SYNCS.PHASECHK.TRANS64 P0, [R6+URZ], R5 ;  /* 0x00000005060085a7 */ /* 0x000e64000800007f */
[----:B-1----:R-:W-:Y:S05]  /*8920*/  @!P0 BRA `(.L_x_147) ;  /* 0xfffffffc00f08947 */ /* 0x002fea000383ffff */
[----:B------:R-:W-:Y:S05]  /*8930*/  BRA `(.L_x_191) ;  /* 0xffffffec00e07947 */ /* 0x000fea000383ffff */
.L_x_148:
[----:B0-----:R0:W1:Y:S02]  /*8940*/  SYNCS.PHASECHK.TRANS64.TRYWAIT P0, [R9+URZ], R4 ;  /* 0x00000004090075a7 */ /* 0x001064000800017f */
[----:B-1----:R-:W-:Y:S05]  /*8950*/  @!P0 NANOSLEEP.SYNCS 0x989680 ;  /* 0x009896800000895d */ /* 0x002fea0003900000 */
[----:B------:R-:W1:Y:S02]  /*8960*/  @!P0 SYNCS.PHASECHK.TRANS64 P0, [R9+URZ], R4 ;  /* 0x00000004090085a7 */ /* 0x000e64000800007f */
[----:B-1----:R-:W-:Y:S05]  /*8970*/  @!P0 BRA `(.L_x_148) ;  /* 0xfffffffc00f08947 */ /* 0x002fea000383ffff */
[----:B------:R-:W-:Y:S05]  /*8980*/  BRA `(.L_x_192) ;  /* 0xffffffec00f07947 */ /* 0x000fea000383ffff */
.L_x_149:
[----:B0-----:R0:W1:Y:S02]  /*8990*/  SYNCS.PHASECHK.TRANS64.TRYWAIT P0, [R6+URZ], R5 ;  /* 0x00000005060075a7 */ /* 0x001064000800017f */
[----:B-1----:R-:W-:Y:S05]  /*89a0*/  @!P0 NANOSLEEP.SYNCS 0x989680 ;  /* 0x009896800000895d */ /* 0x002fea0003900000 */
[----:B------:R-:W1:Y:S02]  /*89b0*/  @!P0 SYNCS.PHASECHK.TRANS64 P0, [R6+URZ], R5 ;  /* 0x00000005060085a7 */ /* 0x000e64000800007f */
[----:B-1----:R-:W-:Y:S05]  /*89c0*/  @!P0 BRA `(.L_x_149) ;  /* 0xfffffffc00f08947 */ /* 0x002fea000383ffff */
[----:B------:R-:W-:Y:S05]  /*89d0*/  BRA `(.L_x_193) ;  /* 0xfffffff000007947 */ /* 0x000fea000383ffff */
.L_x_150:
[----:B0-----:R0:W1:Y:S02]  /*89e0*/  SYNCS.PHASECHK.TRANS64.TRYWAIT P0, [R9+URZ], R4 ;  /* 0x00000004090075a7 */ /* 0x001064000800017f */
[----:B-1----:R-:W-:Y:S05]  /*89f0*/  @!P0 NANOSLEEP.SYNCS 0x989680 ;  /* 0x009896800000895d */ /* 0x002fea0003900000 */
[----:B------:R-:W1:Y:S02]  /*8a00*/  @!P0 SYNCS.PHASECHK.TRANS64 P0, [R9+URZ], R4 ;  /* 0x00000004090085a7 */ /* 0x000e64000800007f */
[----:B-1----:R-:W-:Y:S05]  /*8a10*/  @!P0 BRA `(.L_x_150) ;  /* 0xfffffffc00f08947 */ /* 0x002fea000383ffff */
[----:B------:R-:W-:Y:S05]  /*8a20*/  BRA `(.L_x_194) ;  /* 0xfffffff000107947 */ /* 0x000fea000383ffff */
.L_x_151:
[----:B0-----:R0:W1:Y:S02]  /*8a30*/  SYNCS.PHASECHK.TRANS64.TRYWAIT P0, [R6+URZ], R5 ;  /* 0x00000005060075a7 */ /* 0x001064000800017f */
[----:B-1----:R-:W-:Y:S05]  /*8a40*/  @!P0 NANOSLEEP.SYNCS 0x989680 ;  /* 0x009896800000895d */ /* 0x002fea0003900000 */
[----:B------:R-:W1:Y:S02]  /*8a50*/  @!P0 SYNCS.PHASECHK.TRANS64 P0, [R6+URZ], R5 ;  /* 0x00000005060085a7 */ /* 0x000e64000800007f */
[----:B-1----:R-:W-:Y:S05]  /*8a60*/  @!P0 BRA `(.L_x_151) ;  /* 0xfffffffc00f08947 */ /* 0x002fea000383ffff */
[----:B------:R-:W-:Y:S05]  /*8a70*/  BRA `(.L_x_195) ;  /* 0xfffffff000207947 */ /* 0x000fea000383ffff */
.L_x_152:
[----:B0-----:R0:W1:Y:S02]  /*8a80*/  SYNCS.PHASECHK.TRANS64.TRYWAIT P0, [R9+URZ], R4 ;  /* 0x00000004090075a7 */ /* 0x001064000800017f */
[----:B-1----:R-:W-:Y:S05]  /*8a90*/  @!P0 NANOSLEEP.SYNCS 0x989680 ;  /* 0x009896800000895d */ /* 0x002fea0003900000 */
[----:B------:R-:W1:Y:S02]  /*8aa0*/  @!P0 SYNCS.PHASECHK.TRANS64 P0, [R9+URZ], R4 ;  /* 0x00000004090085a7 */ /* 0x000e64000800007f */
[----:B-1----:R-:W-:Y:S05]  /*8ab0*/  @!P0 BRA `(.L_x_152) ;  /* 0xfffffffc00f08947 */ /* 0x002fea000383ffff */
[----:B------:R-:W-:Y:S05]  /*8ac0*/  BRA `(.L_x_196) ;  /* 0xfffffff000307947 */ /* 0x000fea000383ffff */
.L_x_153:
[----:B0-----:R0:W1:Y:S02]  /*8ad0*/  SYNCS.PHASECHK.TRANS64.TRYWAIT P0, [R6+URZ], R5 ;  /* 0x00000005060075a7 */ /* 0x001064000800017f */
[----:B-1----:R-:W-:Y:S05]  /*8ae0*/  @!P0 NANOSLEEP.SYNCS 0x989680 ;  /* 0x009896800000895d */ /* 0x002fea0003900000 */
[----:B------:R-:W1:Y:S02]  /*8af0*/  @!P0 SYNCS.PHASECHK.TRANS64 P0, [R6+URZ], R5 ;  /* 0x00000005060085a7 */ /* 0x000e64000800007f */
[----:B-1----:R-:W-:Y:S05]  /*8b00*/  @!P0 BRA `(.L_x_153) ;  /* 0xfffffffc00f08947 */ /* 0x002fea000383ffff */
[----:B------:R-:W-:Y:S05]  /*8b10*/  BRA `(.L_x_197) ;  /* 0xfffffff000407947 */ /* 0x000fea000383ffff */
.L_x_154:
[----:B0-----:R0:W1:Y:S02]  /*8b20*/  SYNCS.PHASECHK.TRANS64.TRYWAIT P0, [R9+URZ], R4 ;  /* 0x00000004090075a7 */ /* 0x001064000800017f */
[----:B-1----:R-:W-:Y:S05]  /*8b30*/  @!P0 NANOSLEEP.SYNCS 0x989680 ;  /* 0x009896800000895d */ /* 0x002fea0003900000 */
[----:B------:R-:W1:Y:S02]  /*8b40*/  @!P0 SYNCS.PHASECHK.TRANS64 P0, [R9+URZ], R4 ;  /* 0x00000004090085a7 */ /* 0x000e64000800007f */
[----:B-1----:R-:W-:Y:S05]  /*8b50*/  @!P0 BRA `(.L_x_154) ;  /* 0xfffffffc00f08947 */ /* 0x002fea000383ffff */
[----:B------:R-:W-:Y:S05]  /*8b60*/  BRA `(.L_x_198) ;  /* 0xfffffff000507947 */ /* 0x000fea000383ffff */
.L_x_155:
[----:B0-----:R0:W1:Y:S02]  /*8b70*/  SYNCS.PHASECHK.TRANS64.TRYWAIT P0, [R6+URZ], R5 ;  /* 0x00000005060075a7 */ /* 0x001064000800017f */
[----:B-1----:R-:W-:Y:S05]  /*8b80*/  @!P0 NANOSLEEP.SYNCS 0x989680 ;  /* 0x009896800000895d */ /* 0x002fea0003900000 */
[----:B------:R-:W1:Y:S02]  /*8b90*/  @!P0 SYNCS.PHASECHK.TRANS64 P0, [R6+URZ], R5 ;  /* 0x00000005060085a7 */ /* 0x000e64000800007f */
[----:B-1----:R-:W-:Y:S05]  /*8ba0*/  @!P0 BRA `(.L_x_155) ;  /* 0xfffffffc00f08947 */ /* 0x002fea000383ffff */
[----:B------:R-:W-:Y:S05]  /*8bb0*/  BRA `(.L_x_199) ;  /* 0xfffffff000607947 */ /* 0x000fea000383ffff */
.L_x_156:
[----:B0-----:R0:W1:Y:S02]  /*8bc0*/  SYNCS.PHASECHK.TRANS64.TRYWAIT P0, [R9+URZ], R4 ;  /* 0x00000004090075a7 */ /* 0x001064000800017f */
[----:B-1----:R-:W-:Y:S05]  /*8bd0*/  @!P0 NANOSLEEP.SYNCS 0x989680 ;  /* 0x009896800000895d */ /* 0x002fea0003900000 */
[----:B------:R-:W1:Y:S02]  /*8be0*/  @!P0 SYNCS.PHASECHK.TRANS64 P0, [R9+URZ], R4 ;  /* 0x00000004090085a7 */ /* 0x000e64000800007f */
[----:B-1----:R-:W-:Y:S05]  /*8bf0*/  @!P0 BRA `(.L_x_156) ;  /* 0xfffffffc00f08947 */ /* 0x002fea000383ffff */
[----:B------:R-:W-:Y:S05]  /*8c00*/  BRA `(.L_x_200) ;  /* 0xfffffff000707947 */ /* 0x000fea000383ffff */
.L_x_157:
[----:B0-----:R0:W1:Y:S02]  /*8c10*/  SYNCS.PHASECHK.TRANS64.TRYWAIT P0, [R8+URZ], R5 ;  /* 0x00000005080075a7 */ /* 0x001064000800017f */
[----:B-1----:R-:W-:Y:S05]  /*8c20*/  @!P0 NANOSLEEP.SYNCS 0x989680 ;  /* 0x009896800000895d */ /* 0x002fea0003900000 */
[----:B------:R-:W1:Y:S02]  /*8c30*/  @!P0 SYNCS.PHASECHK.TRANS64 P0, [R8+URZ], R5 ;  /* 0x00000005080085a7 */ /* 0x000e64000800007f */
[----:B-1----:R-:W-:Y:S05]  /*8c40*/  @!P0 BRA `(.L_x_157) ;  /* 0xfffffffc00f08947 */ /* 0x002fea000383ffff */
[----:B------:R-:W-:Y:S05]  /*8c50*/  BRA `(.L_x_201) ;  /* 0xfffffff000807947 */ /* 0x000fea000383ffff */
.L_x_158:
[----:B-1----:R1:W2:Y:S02]  /*8c60*/  SYNCS.PHASECHK.TRANS64.TRYWAIT P0, [R11+URZ], R6 ;  /* 0x000000060b0075a7 */ /* 0x0022a4000800017f */
[----:B--2---:R-:W-:Y:S05]  /*8c70*/  @!P0 NANOSLEEP.SYNCS 0x989680 ;  /* 0x009896800000895d */ /* 0x004fea0003900000 */
[----:B------:R-:W2:Y:S02]  /*8c80*/  @!P0 SYNCS.PHASECHK.TRANS64 P0, [R11+URZ], R6 ;  /* 0x000000060b0085a7 */ /* 0x000ea4000800007f */
[----:B--2---:R-:W-:Y:S05]  /*8c90*/  @!P0 BRA `(.L_x_158) ;  /* 0xfffffffc00f08947 */ /* 0x004fea000383ffff */
[----:B------:R-:W-:Y:S05]  /*8ca0*/  BRA `(.L_x_202) ;  /* 0xfffffff000887947 */ /* 0x000fea000383ffff */
.L_x_203:
[----:B------:R-:W-:-:S00]  /*8cb0*/  BRA `(.L_x_203) ;  /* 0xfffffffc00fc7947 */ /* 0x000fc0000383ffff */
[----:B------:R-:W-:-:S00]  /*8cc0*/  NOP ;  /* 0x0000000000007918 */ /* 0x000fc00000000000 */
        /* <DEDUP_REMOVED lines=11> */
.L_x_204:


//--------------------- .nv.shared._ZN7cutlass13device_kernelINS_4gemm6kernel13GemmUniversalIN4cute5tupleIJiiiiEEENS1_10collective13CollectiveMmaINS1_37MainloopSm90TmaGmmaWarpSpecializedFP8ILi37ENS5_IJNS4_1CILi1EEESB_SB_EEENS1_35KernelTmaWarpSpecializedCooperativeEEENS5_IJNSA_ILi128EEENSA_ILi64EEENSA_ILi32EEEEEENS_12float_e5m2_tENS5_IJlSB_lEEESJ_SK_NS4_8TiledMMAINS4_8MMA_AtomIJNS4_4SM904GMMA30MMA_64x64x32_F32E5M2E5M2_SS_TNILNSO_7ScaleInE1ELSQ_1EEEEEENS4_6LayoutINS5_IJNSA_ILi2EEESB_SB_EEENS5_IJSB_NSA_ILi0EEESW_EEEEENS5_IJNS4_10UnderscoreESZ_SZ_EEEEENS4_13SM90_TMA_LOADENS4_14ComposedLayoutINS4_7SwizzleILi1ELi4ELi3EEENS4_18smem_ptr_flag_bitsILi8EEENST_INS5_IJNSA_ILi8EEESH_EEENS5_IJSH_SB_EEEEEEEvNS4_8identityES12_S1C_vS1D_EENS_8epilogue10collective6detail29Sm90TmaWarpSpecializedAdapterINS1G_15DefaultEpilogueISJ_SK_SK_NS1F_6thread17LinearCombinationISJ_Li1EffLNS1K_9ScaleType4KindE0ELNS_15FloatRoundStyleE2ESJ_EENS1_15EpilogueDefaultEEEEEvvEEEEvNT_6ParamsE --------------------------
	.section	.nv.shared._ZN7cutlass13device_kernelINS_4gemm6kernel13GemmUniversalIN4cute5tupleIJiiiiEEENS1_10collective13CollectiveMmaINS1_37MainloopSm90TmaGmmaWarpSpecializedFP8ILi37ENS5_IJNS4_1CILi1EEESB_SB_EEENS1_35KernelTmaWarpSpecializedCooperativeEEENS5_IJNSA_ILi128EEENSA_ILi64EEENSA_ILi32EEEEEENS_12float_e5m2_tENS5_IJlSB_lEEESJ_SK_NS4_8TiledMMAINS4_8MMA_AtomIJNS4_4SM904GMMA30MMA_64x64x32_F32E5M2E5M2_SS_TNILNSO_7ScaleInE1ELSQ_1EEEEEENS4_6LayoutINS5_IJNSA_ILi2EEESB_SB_EEENS5_IJSB_NSA_ILi0EEESW_EEEEENS5_IJNS4_10UnderscoreESZ_SZ_EEEEENS4_13SM90_TMA_LOADENS4_14ComposedLayoutINS4_7SwizzleILi1ELi4ELi3EEENS4_18smem_ptr_flag_bitsILi8EEENST_INS5_IJNSA_ILi8EEESH_EEENS5_IJSH_SB_EEEEEEEvNS4_8identityES12_S1C_vS1D_EENS_8epilogue10collective6detail29Sm90TmaWarpSpecializedAdapterINS1G_15DefaultEpilogueISJ_SK_SK_NS1F_6thread17LinearCombinationISJ_Li1EffLNS1K_9ScaleType4KindE0ELNS_15FloatRoundStyleE2ESJ_EENS1_15EpilogueDefaultEEEEEvvEEEEvNT_6ParamsE,"aw",@nobits
	.sectionflags	@""
	.align	16
	.zero		1024


//--------------------- .nv.shared.reserved.0     --------------------------
	.section	.nv.shared.reserved.0,"aw",@nobits
	.weak		__nv_reservedSMEM_offset_0_alias
	.size		__nv_reservedSMEM_offset_0_alias, 0, 0
	.other		__nv_reservedSMEM_offset_0_alias,@"STO_CUDA_RESERVED_SHARED STV_DEFAULT"
__nv_reservedSMEM_offset_0_alias:
	.zero		0


//--------------------- .nv.global                --------------------------
	.section	.nv.global,"aw",@nobits
.nv.global:
	.type		_ZN40_INTERNAL_04f72432_4_k_cu_a0e7b709_249564cute1_E,@object
	.size		_ZN40_INTERNAL_04f72432_4_k_cu_a0e7b709_249564cute1_E,(_ZN40_INTERNAL_04f72432_4_k_cu_a0e7b709_249564cuda3std3__45__cpo6cbeginE - _ZN40_INTERNAL_04f72432_4_k_cu_a0e7b709_249564cute1_E)
_ZN40_INTERNAL_04f72432_4_k_cu_a0e7b709_249564cute1_E:
	.zero		1
	.type		_ZN40_INTERNAL_04f72432_4_k_cu_a0e7b709_249564cuda3std3__45__cpo6cbeginE,@object
	.size		_ZN40_INTERNAL_04f72432_4_k_cu_a0e7b709_249564cuda3std3__45__cpo6cbeginE,(_ZN40_INTERNAL_04f72432_4_k_cu_a0e7b709_249564cuda3std3__48in_placeE - _ZN40_INTERNAL_04f72432_4_k_cu_a0e7b709_249564cuda3std3__45__cpo6cbeginE)
_ZN40_INTERNAL_04f72432_4_k_cu_a0e7b709_249564cuda3std3__45__cpo6cbeginE:
	.zero		1
	.type		_ZN40_INTERNAL_04f72432_4_k_cu_a0e7b709_249564cuda3std3__48in_placeE,@object
	.size		_ZN40_INTERNAL_04f72432_4_k_cu_a0e7b709_249564cuda3std3__48in_placeE,(_ZN40_INTERNAL_04f72432_4_k_cu_a0e7b709_249564cuda3std6ranges3__45__cpo9iter_moveE - _ZN40_INTERNAL_04f72432_4_k_cu_a0e7b709_249564cuda3std3__48in_placeE)
_ZN40_INTERNAL_04f72432_4_k_cu_a0e7b709_249564cuda3std3__48in_placeE:
	.zero		1
	.type		_ZN40_INTERNAL_04f72432_4_k_cu_a0e7b709_249564cuda3std6ranges3__45__cpo9iter_moveE,@object
	.size		_ZN40_INTERNAL_04f72432_4_k_cu_a0e7b709_249564cuda3std6ranges3__45__cpo9iter_moveE,(_ZN40_INTERNAL_04f72432_4_k_cu_a0e7b709_249564cuda3std3__45__cpo5beginE - _ZN40_INTERNAL_04f72432_4_k_cu_a0e7b709_249564cuda3std6ranges3__45__cpo9iter_moveE)
_ZN40_INTERNAL_04f72432_4_k_cu_a0e7b709_249564cuda3std6ranges3__45__cpo9iter_moveE:
	.zero		1
	.type		_ZN40_INTERNAL_04f72432_4_k_cu_a0e7b709_249564cuda3std3__45__cpo5beginE,@object
	.size		_ZN40_INTERNAL_04f72432_4_k_cu_a0e7b709_249564cuda3std3__45__cpo5beginE,(_ZN40_INTERNAL_04f72432_4_k_cu_a0e7b709_249564cuda3std3__442_GLOBAL__N__04f72432_4_k_cu_a0e7b709_249566ignoreE - _ZN40_INTERNAL_04f72432_4_k_cu_a0e7b709_249564cuda3std3__45__cpo5beginE)
_ZN40_INTERNAL_04f72432_4_k_cu_a0e7b709_249564cuda3std3__45__cpo5beginE:
	.zero		1
	.type		_ZN40_INTERNAL_04f72432_4_k_cu_a0e7b709_249564cuda3std3__442_GLOBAL__N__04f72432_4_k_cu_a0e7b709_249566ignoreE,@object
	.size		_ZN40_INTERNAL_04f72432_4_k_cu_a0e7b709_249564cuda3std3__442_GLOBAL__N__04f72432_4_k_cu_a0e7b709_249566ignoreE,(_ZN40_INTERNAL_04f72432_4_k_cu_a0e7b709_249564cute7productE - _ZN40_INTERNAL_04f72432_4_k_cu_a0e7b709_249564cuda3std3__442_GLOBAL__N__04f72432_4_k_cu_a0e7b709_249566ignoreE)
_ZN40_INTERNAL_04f72432_4_k_cu_a0e7b709_249564cuda3std3__442_GLOBAL__N__04f72432_4_k_cu_a0e7b709_249566ignoreE:
	.zero		1
	.type		_ZN40_INTERNAL_04f72432_4_k_cu_a0e7b709_249564cute7productE,@object
	.size		_ZN40_INTERNAL_04f72432_4_k_cu_a0e7b709_249564cute7productE,(_ZN40_INTERNAL_04f72432_4_k_cu_a0e7b709_249564cuda3std3__45__cpo3endE - _ZN40_INTERNAL_04f72432_4_k_cu_a0e7b709_249564cute7productE)
_ZN40_INTERNAL_04f72432_4_k_cu_a0e7b709_249564cute7productE:
	.zero		1
	.type		_ZN40_INTERNAL_04f72432_4_k_cu_a0e7b709_249564cuda3std3__45__cpo3endE,@object
	.size		_ZN40_INTERNAL_04f72432_4_k_cu_a0e7b709_249564cuda3std3__45__cpo3endE,(_ZN40_INTERNAL_04f72432_4_k_cu_a0e7b709_249564cuda3std3__419piecewise_constructE - _ZN40_INTERNAL_04f72432_4_k_cu_a0e7b709_249564cuda3std3__45__cpo3endE)
_ZN40_INTERNAL_04f72432_4_k_cu_a0e7b709_249564cuda3std3__45__cpo3endE:
	.zero		1
	.type		_ZN40_INTERNAL_04f72432_4_k_cu_a0e7b709_249564cuda3std3__419piecewise_constructE,@object
	.size		_ZN40_INTERNAL_04f72432_4_k_cu_a0e7b709_249564cuda3std3__419piecewise_constructE,(_ZN40_INTERNAL_04f72432_4_k_cu_a0e7b709_249564cuda3std3__45__cpo4cendE - _ZN40_INTERNAL_04f72432_4_k_cu_a0e7b709_249564cuda3std3__419piecewise_constructE)
_ZN40_INTERNAL_04f72432_4_k_cu_a0e7b709_249564cuda3std3__419piecewise_constructE:
	.zero		1
	.type		_ZN40_INTERNAL_04f72432_4_k_cu_a0e7b709_249564cuda3std3__45__cpo4cendE,@object
	.size		_ZN40_INTERNAL_04f72432_4_k_cu_a0e7b709_249564cuda3std3__45__cpo4cendE,(_ZN40_INTERNAL_04f72432_4_k_cu_a0e7b709_249564cuda3std6ranges3__45__cpo4swapE - _ZN40_INTERNAL_04f72432_4_k_cu_a0e7b709_249564cuda3std3__45__cpo4cendE)
_ZN40_INTERNAL_04f72432_4_k_cu_a0e7b709_249564cuda3std3__45__cpo4cendE:
	.zero		1
	.type		_ZN40_INTERNAL_04f72432_4_k_cu_a0e7b709_249564cuda3std6ranges3__45__cpo4swapE,@object
	.size		_ZN40_INTERNAL_04f72432_4_k_cu_a0e7b709_249564cuda3std6ranges3__45__cpo4swapE,(.L_7 - _ZN40_INTERNAL_04f72432_4_k_cu_a0e7b709_249564cuda3std6ranges3__45__cpo4swapE)
_ZN40_INTERNAL_04f72432_4_k_cu_a0e7b709_249564cuda3std6ranges3__45__cpo4swapE:
	.zero		1
.L_7:


//--------------------- .nv.constant0._ZN7cutlass13device_kernelINS_4gemm6kernel13GemmUniversalIN4cute5tupleIJiiiiEEENS1_10collective13CollectiveMmaINS1_37MainloopSm90TmaGmmaWarpSpecializedFP8ILi37ENS5_IJNS4_1CILi1EEESB_SB_EEENS1_35KernelTmaWarpSpecializedCooperativeEEENS5_IJNSA_ILi128EEENSA_ILi64EEENSA_ILi32EEEEEENS_12float_e5m2_tENS5_IJlSB_lEEESJ_SK_NS4_8TiledMMAINS4_8MMA_AtomIJNS4_4SM904GMMA30MMA_64x64x32_F32E5M2E5M2_SS_TNILNSO_7ScaleInE1ELSQ_1EEEEEENS4_6LayoutINS5_IJNSA_ILi2EEESB_SB_EEENS5_IJSB_NSA_ILi0EEESW_EEEEENS5_IJNS4_10UnderscoreESZ_SZ_EEEEENS4_13SM90_TMA_LOADENS4_14ComposedLayoutINS4_7SwizzleILi1ELi4ELi3EEENS4_18smem_ptr_flag_bitsILi8EEENST_INS5_IJNSA_ILi8EEESH_EEENS5_IJSH_SB_EEEEEEEvNS4_8identityES12_S1C_vS1D_EENS_8epilogue10collective6detail29Sm90TmaWarpSpecializedAdapterINS1G_15DefaultEpilogueISJ_SK_SK_NS1F_6thread17LinearCombinationISJ_Li1EffLNS1K_9ScaleType4KindE0ELNS_15FloatRoundStyleE2ESJ_EENS1_15EpilogueDefaultEEEEEvvEEEEvNT_6ParamsE --------------------------
	.section	.nv.constant0._ZN7cutlass13device_kernelINS_4gemm6kernel13GemmUniversalIN4cute5tupleIJiiiiEEENS1_10collective13CollectiveMmaINS1_37MainloopSm90TmaGmmaWarpSpecializedFP8ILi37ENS5_IJNS4_1CILi1EEESB_SB_EEENS1_35KernelTmaWarpSpecializedCooperativeEEENS5_IJNSA_ILi128EEENSA_ILi64EEENSA_ILi32EEEEEENS_12float_e5m2_tENS5_IJlSB_lEEESJ_SK_NS4_8TiledMMAINS4_8MMA_AtomIJNS4_4SM904GMMA30MMA_64x64x32_F32E5M2E5M2_SS_TNILNSO_7ScaleInE1ELSQ_1EEEEEENS4_6LayoutINS5_IJNSA_ILi2EEESB_SB_EEENS5_IJSB_NSA_ILi0EEESW_EEEEENS5_IJNS4_10UnderscoreESZ_SZ_EEEEENS4_13SM90_TMA_LOADENS4_14ComposedLayoutINS4_7SwizzleILi1ELi4ELi3EEENS4_18smem_ptr_flag_bitsILi8EEENST_INS5_IJNSA_ILi8EEESH_EEENS5_IJSH_SB_EEEEEEEvNS4_8identityES12_S1C_vS1D_EENS_8epilogue10collective6detail29Sm90TmaWarpSpecializedAdapterINS1G_15DefaultEpilogueISJ_SK_SK_NS1F_6thread17LinearCombinationISJ_Li1EffLNS1K_9ScaleType4KindE0ELNS_15FloatRoundStyleE2ESJ_EENS1_15EpilogueDefaultEEEEEvvEEEEvNT_6ParamsE,"a",@progbits
	.sectionflags	@""
	.align	4
.nv.constant0._ZN7cutlass13device_kernelINS_4gemm6kernel13GemmUniversalIN4cute5tupleIJiiiiEEENS1_10collective13CollectiveMmaINS1_37MainloopSm90TmaGmmaWarpSpecializedFP8ILi37ENS5_IJNS4_1CILi1EEESB_SB_EEENS1_35KernelTmaWarpSpecializedCooperativeEEENS5_IJNSA_ILi128EEENSA_ILi64EEENSA_ILi32EEEEEENS_12float_e5m2_tENS5_IJlSB_lEEESJ_SK_NS4_8TiledMMAINS4_8MMA_AtomIJNS4_4SM904GMMA30MMA_64x64x32_F32E5M2E5M2_SS_TNILNSO_7ScaleInE1ELSQ_1EEEEEENS4_6LayoutINS5_IJNSA_ILi2EEESB_SB_EEENS5_IJSB_NSA_ILi0EEESW_EEEEENS5_IJNS4_10UnderscoreESZ_SZ_EEEEENS4_13SM90_TMA_LOADENS4_14ComposedLayoutINS4_7SwizzleILi1ELi4ELi3EEENS4_18smem_ptr_flag_bitsILi8EEENST_INS5_IJNSA_ILi8EEESH_EEENS5_IJSH_SB_EEEEEEEvNS4_8identityES12_S1C_vS1D_EENS_8epilogue10collective6detail29Sm90TmaWarpSpecializedAdapterINS1G_15DefaultEpilogueISJ_SK_SK_NS1F_6thread17LinearCombinationISJ_Li1EffLNS1K_9ScaleType4KindE0ELNS_15FloatRoundStyleE2ESJ_EENS1_15EpilogueDefaultEEEEEvvEEEEvNT_6ParamsE:
	.zero		1664


//--------------------- SYMBOLS --------------------------

	.type		.nv.reservedSmem.offset0,@object
	.size		.nv.reservedSmem.offset0,0x4
